	.target	sm_90a

	.elftype	@"ET_EXEC"


//--------------------- .note.nv.tkinfo           --------------------------
	.section	.note.nv.tkinfo,"",@"SHT_NOTE"
	.sectionflags	@"SHF_NOTE_NV_TKINFO"
	.tkinfo
        /*0018*/ 	.word	0x00000002
        /*0030*/ 	.string	""
        /*0030*/ 	.string	"ptxas"
        /*0030*/ 	.string	"Cuda compilation tools, release 13.0, V13.0.88"
        /*0030*/ 	.string	"Build cuda_13.0.r13.0/compiler.36424714_0"
        /*0030*/ 	.string	"-arch sm_90a -m 64 "



//--------------------- .note.nv.cuinfo           --------------------------
	.section	.note.nv.cuinfo,"",@"SHT_NOTE"
	.sectionflags	@"SHF_NOTE_NV_CUINFO"
        /*0018*/ 	.short	0x0002
        /*001a*/ 	.short	0x005a
        /*001c*/ 	.short	0x0082
	.zero		2


//--------------------- .nv.info                  --------------------------
	.section	.nv.info,"",@"SHT_CUDA_INFO"
	.align	4


	//----- nvinfo : EIATTR_REGCOUNT
	.align		4
        /*0000*/ 	.byte	0x04, 0x2f
        /*0002*/ 	.short	(.L_12 - .L_11)
	.align		4
.L_11:
        /*0004*/ 	.word	index@(_ZN7cutlass13device_kernelINS_4gemm6kernel13GemmUniversalIN4cute5tupleIJiiiiEEENS1_10collective13CollectiveMmaINS1_37MainloopSm90TmaGmmaWarpSpecializedFP8ILi5ENS5_IJNS4_1CILi1EEESB_SB_EEENS1_32KernelTmaWarpSpecializedPingpongEEENS5_IJNSA_ILi64EEENSA_ILi256EEENSA_ILi128EEEEEENS_12float_e4m3_tENS5_IJlSB_lEEENS_12float_e5m2_tESK_NS4_8TiledMMAINS4_8MMA_AtomIJNS4_4SM904GMMA31MMA_64x256x32_F32E4M3E5M2_SS_TNILNSP_7ScaleInE1ELSR_1EEEEEENS4_6LayoutISC_NS5_IJNSA_ILi0EEESV_SV_EEEEENS5_IJNS4_10UnderscoreESY_SY_EEEEENS4_13SM90_TMA_LOADENS4_14ComposedLayoutINS4_7SwizzleILi3ELi4ELi3EEENS4_18smem_ptr_flag_bitsILi8EEENSU_INS5_IJNSA_ILi8EEESH_EEENS5_IJSH_SB_EEEEEEEvNS4_8identityES11_S1B_vS1C_EENS_8epilogue10collective6detail29Sm90TmaWarpSpecializedAdapterINS1F_15DefaultEpilogueISJ_SK_SK_NS1E_6thread17LinearCombinationISJ_Li1EffLNS1J_9ScaleType4KindE0ELNS_15FloatRoundStyleE2ESJ_EENS1_15EpilogueDefaultEEEEEvvEEEEvNT_6ParamsE)
        /*0008*/ 	.word	0x000000a8


	//----- nvinfo : EIATTR_FRAME_SIZE
	.align		4
.L_12:
        /*000c*/ 	.byte	0x04, 0x11
        /*000e*/ 	.short	(.L_14 - .L_13)
	.align		4
.L_13:
        /*0010*/ 	.word	index@(_ZN7cutlass13device_kernelINS_4gemm6kernel13GemmUniversalIN4cute5tupleIJiiiiEEENS1_10collective13CollectiveMmaINS1_37MainloopSm90TmaGmmaWarpSpecializedFP8ILi5ENS5_IJNS4_1CILi1EEESB_SB_EEENS1_32KernelTmaWarpSpecializedPingpongEEENS5_IJNSA_ILi64EEENSA_ILi256EEENSA_ILi128EEEEEENS_12float_e4m3_tENS5_IJlSB_lEEENS_12float_e5m2_tESK_NS4_8TiledMMAINS4_8MMA_AtomIJNS4_4SM904GMMA31MMA_64x256x32_F32E4M3E5M2_SS_TNILNSP_7ScaleInE1ELSR_1EEEEEENS4_6LayoutISC_NS5_IJNSA_ILi0EEESV_SV_EEEEENS5_IJNS4_10UnderscoreESY_SY_EEEEENS4_13SM90_TMA_LOADENS4_14ComposedLayoutINS4_7SwizzleILi3ELi4ELi3EEENS4_18smem_ptr_flag_bitsILi8EEENSU_INS5_IJNSA_ILi8EEESH_EEENS5_IJSH_SB_EEEEEEEvNS4_8identityES11_S1B_vS1C_EENS_8epilogue10collective6detail29Sm90TmaWarpSpecializedAdapterINS1F_15DefaultEpilogueISJ_SK_SK_NS1E_6thread17LinearCombinationISJ_Li1EffLNS1J_9ScaleType4KindE0ELNS_15FloatRoundStyleE2ESJ_EENS1_15EpilogueDefaultEEEEEvvEEEEvNT_6ParamsE)
        /*0014*/ 	.word	0x00000108


	//----- nvinfo : EIATTR_MIN_STACK_SIZE
	.align		4
.L_14:
        /*0018*/ 	.byte	0x04, 0x12
        /*001a*/ 	.short	(.L_16 - .L_15)
	.align		4
.L_15:
        /*001c*/ 	.word	index@(_ZN7cutlass13device_kernelINS_4gemm6kernel13GemmUniversalIN4cute5tupleIJiiiiEEENS1_10collective13CollectiveMmaINS1_37MainloopSm90TmaGmmaWarpSpecializedFP8ILi5ENS5_IJNS4_1CILi1EEESB_SB_EEENS1_32KernelTmaWarpSpecializedPingpongEEENS5_IJNSA_ILi64EEENSA_ILi256EEENSA_ILi128EEEEEENS_12float_e4m3_tENS5_IJlSB_lEEENS_12float_e5m2_tESK_NS4_8TiledMMAINS4_8MMA_AtomIJNS4_4SM904GMMA31MMA_64x256x32_F32E4M3E5M2_SS_TNILNSP_7ScaleInE1ELSR_1EEEEEENS4_6LayoutISC_NS5_IJNSA_ILi0EEESV_SV_EEEEENS5_IJNS4_10UnderscoreESY_SY_EEEEENS4_13SM90_TMA_LOADENS4_14ComposedLayoutINS4_7SwizzleILi3ELi4ELi3EEENS4_18smem_ptr_flag_bitsILi8EEENSU_INS5_IJNSA_ILi8EEESH_EEENS5_IJSH_SB_EEEEEEEvNS4_8identityES11_S1B_vS1C_EENS_8epilogue10collective6detail29Sm90TmaWarpSpecializedAdapterINS1F_15DefaultEpilogueISJ_SK_SK_NS1E_6thread17LinearCombinationISJ_Li1EffLNS1J_9ScaleType4KindE0ELNS_15FloatRoundStyleE2ESJ_EENS1_15EpilogueDefaultEEEEEvvEEEEvNT_6ParamsE)
        /*0020*/ 	.word	0x00000108
.L_16:


//--------------------- .nv.compat                --------------------------
	.section	.nv.compat,"",@"SHT_CUDA_COMPAT_INFO"
	.align	4
        /*0000*/ 	.byte	0x02, 0x09, 0x01, 0x00, 0x02, 0x02, 0x04, 0x00, 0x02, 0x05, 0x05, 0x00, 0x03, 0x07, 0x01, 0x01
        /*0010*/ 	.byte	0x02, 0x03, 0x01, 0x00, 0x02, 0x06, 0x01, 0x00, 0x04, 0x0b, 0x08, 0x00, 0x00, 0x00, 0x00, 0x00
        /*0020*/ 	.byte	0x00, 0x00, 0x00, 0x00


//--------------------- .nv.info._ZN7cutlass13device_kernelINS_4gemm6kernel13GemmUniversalIN4cute5tupleIJiiiiEEENS1_10collective13CollectiveMmaINS1_37MainloopSm90TmaGmmaWarpSpecializedFP8ILi5ENS5_IJNS4_1CILi1EEESB_SB_EEENS1_32KernelTmaWarpSpecializedPingpongEEENS5_IJNSA_ILi64EEENSA_ILi256EEENSA_ILi128EEEEEENS_12float_e4m3_tENS5_IJlSB_lEEENS_12float_e5m2_tESK_NS4_8TiledMMAINS4_8MMA_AtomIJNS4_4SM904GMMA31MMA_64x256x32_F32E4M3E5M2_SS_TNILNSP_7ScaleInE1ELSR_1EEEEEENS4_6LayoutISC_NS5_IJNSA_ILi0EEESV_SV_EEEEENS5_IJNS4_10UnderscoreESY_SY_EEEEENS4_13SM90_TMA_LOADENS4_14ComposedLayoutINS4_7SwizzleILi3ELi4ELi3EEENS4_18smem_ptr_flag_bitsILi8EEENSU_INS5_IJNSA_ILi8EEESH_EEENS5_IJSH_SB_EEEEEEEvNS4_8identityES11_S1B_vS1C_EENS_8epilogue10collective6detail29Sm90TmaWarpSpecializedAdapterINS1F_15DefaultEpilogueISJ_SK_SK_NS1E_6thread17LinearCombinationISJ_Li1EffLNS1J_9ScaleType4KindE0ELNS_15FloatRoundStyleE2ESJ_EENS1_15EpilogueDefaultEEEEEvvEEEEvNT_6ParamsE --------------------------
	.section	.nv.info._ZN7cutlass13device_kernelINS_4gemm6kernel13GemmUniversalIN4cute5tupleIJiiiiEEENS1_10collective13CollectiveMmaINS1_37MainloopSm90TmaGmmaWarpSpecializedFP8ILi5ENS5_IJNS4_1CILi1EEESB_SB_EEENS1_32KernelTmaWarpSpecializedPingpongEEENS5_IJNSA_ILi64EEENSA_ILi256EEENSA_ILi128EEEEEENS_12float_e4m3_tENS5_IJlSB_lEEENS_12float_e5m2_tESK_NS4_8TiledMMAINS4_8MMA_AtomIJNS4_4SM904GMMA31MMA_64x256x32_F32E4M3E5M2_SS_TNILNSP_7ScaleInE1ELSR_1EEEEEENS4_6LayoutISC_NS5_IJNSA_ILi0EEESV_SV_EEEEENS5_IJNS4_10UnderscoreESY_SY_EEEEENS4_13SM90_TMA_LOADENS4_14ComposedLayoutINS4_7SwizzleILi3ELi4ELi3EEENS4_18smem_ptr_flag_bitsILi8EEENSU_INS5_IJNSA_ILi8EEESH_EEENS5_IJSH_SB_EEEEEEEvNS4_8identityES11_S1B_vS1C_EENS_8epilogue10collective6detail29Sm90TmaWarpSpecializedAdapterINS1F_15DefaultEpilogueISJ_SK_SK_NS1E_6thread17LinearCombinationISJ_Li1EffLNS1J_9ScaleType4KindE0ELNS_15FloatRoundStyleE2ESJ_EENS1_15EpilogueDefaultEEEEEvvEEEEvNT_6ParamsE,"",@"SHT_CUDA_INFO"
	.sectionflags	@""
	.align	4


	//----- nvinfo : EIATTR_CUDA_API_VERSION
	.align		4
        /*0000*/ 	.byte	0x04, 0x37
        /*0002*/ 	.short	(.L_18 - .L_17)
.L_17:
        /*0004*/ 	.word	0x00000082


	//----- nvinfo : EIATTR_KPARAM_INFO
	.align		4
.L_18:
        /*0008*/ 	.byte	0x04, 0x17
        /*000a*/ 	.short	(.L_20 - .L_19)
.L_19:
        /*000c*/ 	.word	0x00000000
        /*0010*/ 	.short	0x0000
        /*0012*/ 	.short	0x0070
        /*0014*/ 	.byte	0x00, 0xf0, 0x01, 0x10


	//----- nvinfo : EIATTR_SPARSE_MMA_MASK
	.align		4
.L_20:
        /*0018*/ 	.byte	0x03, 0x50
        /*001a*/ 	.short	0x0000


	//----- nvinfo : EIATTR_MAXREG_COUNT
	.align		4
        /*001c*/ 	.byte	0x03, 0x1b
        /*001e*/ 	.short	0x00a8


	//----- nvinfo : EIATTR_NUM_BARRIERS
	.align		4
        /*0020*/ 	.byte	0x02, 0x4c
        /*0022*/ 	.byte	0x01
	.zero		1


	//----- nvinfo : EIATTR_ANNOTATIONS
	.align		4
        /*0024*/ 	.byte	0x04, 0x55
        /*0026*/ 	.short	(.L_22 - .L_21)


	//   ....[0]....
.L_21:
        /*0028*/ 	.word	0x00000001
        /*002c*/ 	.byte	0x70, 0x0b, 0x00, 0x00, 0x01, 0x00, 0x00, 0x00, 0xa0, 0x0b, 0x00, 0x00, 0x01, 0x00, 0x00, 0x00
        /* <DEDUP_REMOVED lines=203> */
        /*0cec*/ 	.byte	0x10, 0x01, 0x01, 0x00


	//----- nvinfo : EIATTR_MERCURY_ISA_VERSION
	.align		4
.L_22:
        /*0cf0*/ 	.byte	0x03, 0x5f
        /*0cf2*/ 	.short	0x0101


	//----- nvinfo : EIATTR_INT_WARP_WIDE_INSTR_OFFSETS
	.align		4
        /*0cf4*/ 	.byte	0x04, 0x31
        /*0cf6*/ 	.short	(.L_24 - .L_23)


	//   ....[0]....
.L_23:
        /*0cf8*/ 	.word	0x000004d0


	//   ....[1]....
        /*0cfc*/ 	.word	0x000004e0


	//   ....[2]....
        /*0d00*/ 	.word	0x00000550


	//   ....[3]....
        /*0d04*/ 	.word	0x00000560


	//   ....[4]....
        /*0d08*/ 	.word	0x00000570


	//   ....[5]....
        /*0d0c*/ 	.word	0x00000590


	//   ....[6]....
        /*0d10*/ 	.word	0x000005f0


	//   ....[7]....
        /*0d14*/ 	.word	0x00000610


	//----- nvinfo : EIATTR_COOP_GROUP_MASK_REGIDS
	.align		4
.L_24:
        /*0d18*/ 	.byte	0x04, 0x29
        /*0d1a*/ 	.short	(.L_26 - .L_25)


	//   ....[0]....
.L_25:
        /*0d1c*/ 	.word	0xffffffff


	//   ....[1]....
        /*0d20*/ 	.word	0xffffffff


	//   ....[2]....
        /*0d24*/ 	.word	0xffffffff


	//   ....[3]....
        /*0d28*/ 	.word	0xffffffff


	//   ....[4]....
        /*0d2c*/ 	.word	0xffffffff


	//   ....[5]....
        /*0d30*/ 	.word	0xffffffff


	//----- nvinfo : EIATTR_COOP_GROUP_INSTR_OFFSETS
	.align		4
.L_26:
        /*0d34*/ 	.byte	0x04, 0x28
        /*0d36*/ 	.short	(.L_28 - .L_27)


	//   ....[0]....
.L_27:
        /*0d38*/ 	.word	0x00000060


	//   ....[1]....
        /*0d3c*/ 	.word	0x00000090


	//   ....[2]....
        /*0d40*/ 	.word	0x00000190


	//   ....[3]....
        /*0d44*/ 	.word	0x000003c0


	//   ....[4]....
        /*0d48*/ 	.word	0x00000400


	//   ....[5]....
        /*0d4c*/ 	.word	0x00000440


	//----- nvinfo : EIATTR_REG_RECONFIG
	.align		4
.L_28:
        /*0d50*/ 	.byte	0x01, 0x54
	.zero		2


	//----- nvinfo : EIATTR_MBARRIER_INSTR_OFFSETS
	.align		4
        /*0d54*/ 	.byte	0x04, 0x39
        /*0d56*/ 	.short	(.L_30 - .L_29)


	//   ....[0]....
.L_29:
        /*0d58*/ 	.word	0x00000310
        /*0d5c*/ 	.word	0x000000ff
        /*0d60*/ 	.word	0x00000000
        /*0d64*/ 	.short	0x0100
        /*0d66*/ 	.byte	0x07
	.zero		1


	//   ....[1]....
        /*0d68*/ 	.word	0x00000320
        /*0d6c*/ 	.word	0x000000ff
        /*0d70*/ 	.word	0x00000028
        /*0d74*/ 	.short	0x0100
        /*0d76*/ 	.byte	0x07
	.zero		1


	//   ....[2]....
        /*0d78*/ 	.word	0x00000330
        /*0d7c*/ 	.word	0x000000ff
        /*0d80*/ 	.word	0x00000008
        /*0d84*/ 	.short	0x0100
        /*0d86*/ 	.byte	0x07
	.zero		1


	//   ....[3]....
        /*0d88*/ 	.word	0x00000340
        /*0d8c*/ 	.word	0x000000ff
        /*0d90*/ 	.word	0x00000030
        /*0d94*/ 	.short	0x0100
        /*0d96*/ 	.byte	0x07
	.zero		1


	//   ....[4]....
        /*0d98*/ 	.word	0x00000350
        /*0d9c*/ 	.word	0x000000ff
        /*0da0*/ 	.word	0x00000010
        /*0da4*/ 	.short	0x0100
        /*0da6*/ 	.byte	0x07
	.zero		1


	//   ....[5]....
        /*0da8*/ 	.word	0x00000360
        /*0dac*/ 	.word	0x000000ff
        /*0db0*/ 	.word	0x00000038
        /*0db4*/ 	.short	0x0100
        /*0db6*/ 	.byte	0x07
	.zero		1


	//   ....[6]....
        /*0db8*/ 	.word	0x00000370
        /*0dbc*/ 	.word	0x000000ff
        /*0dc0*/ 	.word	0x00000018
        /*0dc4*/ 	.short	0x0100
        /*0dc6*/ 	.byte	0x07
	.zero		1


	//   ....[7]....
        /*0dc8*/ 	.word	0x00000380
        /*0dcc*/ 	.word	0x000000ff
        /*0dd0*/ 	.word	0x00000040
        /*0dd4*/ 	.short	0x0100
        /*0dd6*/ 	.byte	0x07
	.zero		1


	//   ....[8]....
        /*0dd8*/ 	.word	0x00000390
        /*0ddc*/ 	.word	0x000000ff
        /*0de0*/ 	.word	0x00000020
        /*0de4*/ 	.short	0x0100
        /*0de6*/ 	.byte	0x07
	.zero		1


	//   ....[9]....
        /*0de8*/ 	.word	0x000003a0
        /*0dec*/ 	.word	0x000000ff
        /*0df0*/ 	.word	0x00000048
        /*0df4*/ 	.short	0x0100
        /*0df6*/ 	.byte	0x07
	.zero		1


	//   ....[10]....
        /*0df8*/ 	.word	0x00000630
        /*0dfc*/ 	.word	0x000000ff
        /*0e00*/ 	.word	0x00000080
        /*0e04*/ 	.short	0x0100
        /*0e06*/ 	.byte	0x07
	.zero		1


	//   ....[11]....
        /*0e08*/ 	.word	0x00000640
        /*0e0c*/ 	.word	0x000000ff
        /*0e10*/ 	.word	0x00000088
        /*0e14*/ 	.short	0x0100
        /*0e16*/ 	.byte	0x07
	.zero		1


	//   ....[12]....
        /*0e18*/ 	.word	0x00000680
        /*0e1c*/ 	.word	0x000000ff
        /*0e20*/ 	.word	0x00000060
        /*0e24*/ 	.short	0x0100
        /*0e26*/ 	.byte	0x0a
	.zero		1


	//   ....[13]....
        /*0e28*/ 	.word	0x000006a0
        /*0e2c*/ 	.word	0x000000ff
        /*0e30*/ 	.word	0x00000068
        /*0e34*/ 	.short	0x0100
        /*0e36*/ 	.byte	0x0a
	.zero		1


	//   ....[14]....
        /*0e38*/ 	.word	0x000006b0
        /*0e3c*/ 	.word	0x000000ff
        /*0e40*/ 	.word	0x00000070
        /*0e44*/ 	.short	0x0100
        /*0e46*/ 	.byte	0x0a
	.zero		1


	//   ....[15]....
        /*0e48*/ 	.word	0x000006c0
        /*0e4c*/ 	.word	0x000000ff
        /*0e50*/ 	.word	0x00000078
        /*0e54*/ 	.short	0x0100
        /*0e56*/ 	.byte	0x0a
	.zero		1


	//   ....[16]....
        /*0e58*/ 	.word	0x000015d0
        /*0e5c*/ 	.word	0x000000ff
        /*0e60*/ 	.word	0xfffffff8
        /*0e64*/ 	.short	0x010a
        /*0e66*/ 	.byte	0x12
	.zero		1


	//   ....[17]....
        /*0e68*/ 	.word	0x00001fa0
        /*0e6c*/ 	.word	0x000000ff
        /*0e70*/ 	.word	0x00000000
        /*0e74*/ 	.short	0x010a
        /*0e76*/ 	.byte	0x06
	.zero		1


	//   ....[18]....
        /*0e78*/ 	.word	0x00001fe0
        /*0e7c*/ 	.word	0x000000ff
        /*0e80*/ 	.word	0x00000000
        /*0e84*/ 	.short	0x010a
        /*0e86*/ 	.byte	0x06
	.zero		1


	//   ....[19]....
        /*0e88*/ 	.word	0x00003280
        /*0e8c*/ 	.word	0x000000ff
        /*0e90*/ 	.word	0x00000000
        /*0e94*/ 	.short	0x010a
        /*0e96*/ 	.byte	0x09
	.zero		1


	//   ....[20]....
        /*0e98*/ 	.word	0x000032c0
        /*0e9c*/ 	.word	0x000000ff
        /*0ea0*/ 	.word	0x00000000
        /*0ea4*/ 	.short	0x010a
        /*0ea6*/ 	.byte	0x09
	.zero		1


	//   ....[21]....
        /*0ea8*/ 	.word	0x000043c0
        /*0eac*/ 	.word	0x000000ff
        /*0eb0*/ 	.word	0x00000000
        /*0eb4*/ 	.short	0x0101
        /*0eb6*/ 	.byte	0x08
	.zero		1


	//   ....[22]....
        /*0eb8*/ 	.word	0x00005430
        /*0ebc*/ 	.word	0x000000e5
        /*0ec0*/ 	.word	0x00000000
        /*0ec4*/ 	.short	0x0101
        /*0ec6*/ 	.byte	0x1c
	.zero		1


	//   ....[23]....
        /*0ec8*/ 	.word	0x00005550
        /*0ecc*/ 	.word	0x000000ff
        /*0ed0*/ 	.word	0x00000000
        /*0ed4*/ 	.short	0x0101
        /*0ed6*/ 	.byte	0x08
	.zero		1


	//   ....[24]....
        /*0ed8*/ 	.word	0x00005600
        /*0edc*/ 	.word	0x000000ff
        /*0ee0*/ 	.word	0x00000008
        /*0ee4*/ 	.short	0x010a
        /*0ee6*/ 	.byte	0x12
	.zero		1


	//   ....[25]....
        /*0ee8*/ 	.word	0x0000e7d0
        /*0eec*/ 	.word	0x00000003
        /*0ef0*/ 	.word	0x00000000
        /*0ef4*/ 	.short	0x0101
        /*0ef6*/ 	.byte	0x1c
	.zero		1


	//   ....[26]....
        /*0ef8*/ 	.word	0x0000f1d0
        /*0efc*/ 	.word	0x0000000b
        /*0f00*/ 	.word	0x00000028
        /*0f04*/ 	.short	0x010a
        /*0f06*/ 	.byte	0x3f
	.zero		1


	//   ....[27]....
        /*0f08*/ 	.word	0x0000f580
        /*0f0c*/ 	.word	0x00000004
        /*0f10*/ 	.word	0x00000088
        /*0f14*/ 	.short	0x0101
        /*0f16*/ 	.byte	0x3f
	.zero		1


	//   ....[28]....
        /*0f18*/ 	.word	0x0000fd70
        /*0f1c*/ 	.word	0x00000007
        /*0f20*/ 	.word	0x00000000
        /*0f24*/ 	.short	0x010a
        /*0f26*/ 	.byte	0x3f
	.zero		1


	//   ....[29]....
        /*0f28*/ 	.word	0x0000fdf0
        /*0f2c*/ 	.word	0x00000009
        /*0f30*/ 	.word	0x00000000
        /*0f34*/ 	.short	0x010a
        /*0f36*/ 	.byte	0x3f
	.zero		1


	//   ....[30]....
        /*0f38*/ 	.word	0x0000fe80
        /*0f3c*/ 	.word	0x00000006
        /*0f40*/ 	.word	0x00000000
        /*0f44*/ 	.short	0x010a
        /*0f46*/ 	.byte	0x3f
	.zero		1


	//   ....[31]....
        /*0f48*/ 	.word	0x0000ff10
        /*0f4c*/ 	.word	0x00000009
        /*0f50*/ 	.word	0x00000000
        /*0f54*/ 	.short	0x010a
        /*0f56*/ 	.byte	0x3f
	.zero		1


	//   ....[32]....
        /*0f58*/ 	.word	0x0000ffa0
        /*0f5c*/ 	.word	0x00000003
        /*0f60*/ 	.word	0x00000000
        /*0f64*/ 	.short	0x010a
        /*0f66*/ 	.byte	0x3f
	.zero		1


	//   ....[33]....
        /*0f68*/ 	.word	0x00010010
        /*0f6c*/ 	.word	0x00000003
        /*0f70*/ 	.word	0xfffffff8
        /*0f74*/ 	.short	0x010a
        /*0f76*/ 	.byte	0x3f
	.zero		1


	//   ....[34]....
        /*0f78*/ 	.word	0x00010070
        /*0f7c*/ 	.word	0x00000003
        /*0f80*/ 	.word	0x00000000
        /*0f84*/ 	.short	0x010a
        /*0f86*/ 	.byte	0x3f
	.zero		1


	//   ....[35]....
        /*0f88*/ 	.word	0x000100e0
        /*0f8c*/ 	.word	0x00000000
        /*0f90*/ 	.word	0x00000000
        /*0f94*/ 	.short	0x010a
        /*0f96*/ 	.byte	0x3f
	.zero		1


	//   ....[36]....
        /*0f98*/ 	.word	0x00010150
        /*0f9c*/ 	.word	0x00000019
        /*0fa0*/ 	.word	0x00000008
        /*0fa4*/ 	.short	0x010a
        /*0fa6*/ 	.byte	0x3f
	.zero		1


	//   ....[37]....
        /*0fa8*/ 	.word	0x00010220
        /*0fac*/ 	.word	0x0000000b
        /*0fb0*/ 	.word	0x00000028
        /*0fb4*/ 	.short	0x010a
        /*0fb6*/ 	.byte	0x3f
	.zero		1


	//   ....[38]....
        /*0fb8*/ 	.word	0x00010300
        /*0fbc*/ 	.word	0x00000007
        /*0fc0*/ 	.word	0x00000000
        /*0fc4*/ 	.short	0x010a
        /*0fc6*/ 	.byte	0x3f
	.zero		1


	//   ....[39]....
        /*0fc8*/ 	.word	0x00010350
        /*0fcc*/ 	.word	0x00000009
        /*0fd0*/ 	.word	0x00000000
        /*0fd4*/ 	.short	0x010a
        /*0fd6*/ 	.byte	0x3f
	.zero		1


	//   ....[40]....
        /*0fd8*/ 	.word	0x000103a0
        /*0fdc*/ 	.word	0x00000006
        /*0fe0*/ 	.word	0x00000000
        /*0fe4*/ 	.short	0x010a
        /*0fe6*/ 	.byte	0x3f
	.zero		1


	//   ....[41]....
        /*0fe8*/ 	.word	0x000103f0
        /*0fec*/ 	.word	0x00000009
        /*0ff0*/ 	.word	0x00000000
        /*0ff4*/ 	.short	0x010a
        /*0ff6*/ 	.byte	0x3f
	.zero		1


	//----- nvinfo : EIATTR_NUM_MBARRIERS
	.align		4
.L_30:
        /*0ff8*/ 	.byte	0x03, 0x38
        /*0ffa*/ 	.short	0x0010


	//----- nvinfo : EIATTR_EXIT_INSTR_OFFSETS
	.align		4
        /*0ffc*/ 	.byte	0x04, 0x1c
        /*0ffe*/ 	.short	(.L_32 - .L_31)


	//   ....[0]....
.L_31:
        /*1000*/ 	.word	0x000012d0


	//   ....[1]....
        /*1004*/ 	.word	0x00001330


	//   ....[2]....
        /*1008*/ 	.word	0x0000eee0


	//   ....[3]....
        /*100c*/ 	.word	0x0000ef10


	//   ....[4]....
        /*1010*/ 	.word	0x0000fff0


	//----- nvinfo : EIATTR_MAX_THREADS
	.align		4
.L_32:
        /*1014*/ 	.byte	0x04, 0x05
        /*1016*/ 	.short	(.L_34 - .L_33)
.L_33:
        /*1018*/ 	.word	0x00000180
        /*101c*/ 	.word	0x00000001
        /*1020*/ 	.word	0x00000001


	//----- nvinfo : EIATTR_CRS_STACK_SIZE
	.align		4
.L_34:
        /*1024*/ 	.byte	0x04, 0x1e
        /*1026*/ 	.short	(.L_36 - .L_35)
.L_35:
        /*1028*/ 	.word	0x00000000


	//----- nvinfo : EIATTR_CBANK_PARAM_SIZE
	.align		4
.L_36:
        /*102c*/ 	.byte	0x03, 0x19
        /*102e*/ 	.short	0x0470


	//----- nvinfo : EIATTR_PARAM_CBANK
	.align		4
        /*1030*/ 	.byte	0x04, 0x0a
        /*1032*/ 	.short	(.L_38 - .L_37)
	.align		4
.L_37:
        /*1034*/ 	.word	index@(.nv.constant0._ZN7cutlass13device_kernelINS_4gemm6kernel13GemmUniversalIN4cute5tupleIJiiiiEEENS1_10collective13CollectiveMmaINS1_37MainloopSm90TmaGmmaWarpSpecializedFP8ILi5ENS5_IJNS4_1CILi1EEESB_SB_EEENS1_32KernelTmaWarpSpecializedPingpongEEENS5_IJNSA_ILi64EEENSA_ILi256EEENSA_ILi128EEEEEENS_12float_e4m3_tENS5_IJlSB_lEEENS_12float_e5m2_tESK_NS4_8TiledMMAINS4_8MMA_AtomIJNS4_4SM904GMMA31MMA_64x256x32_F32E4M3E5M2_SS_TNILNSP_7ScaleInE1ELSR_1EEEEEENS4_6LayoutISC_NS5_IJNSA_ILi0EEESV_SV_EEEEENS5_IJNS4_10UnderscoreESY_SY_EEEEENS4_13SM90_TMA_LOADENS4_14ComposedLayoutINS4_7SwizzleILi3ELi4ELi3EEENS4_18smem_ptr_flag_bitsILi8EEENSU_INS5_IJNSA_ILi8EEESH_EEENS5_IJSH_SB_EEEEEEEvNS4_8identityES11_S1B_vS1C_EENS_8epilogue10collective6detail29Sm90TmaWarpSpecializedAdapterINS1F_15DefaultEpilogueISJ_SK_SK_NS1E_6thread17LinearCombinationISJ_Li1EffLNS1J_9ScaleType4KindE0ELNS_15FloatRoundStyleE2ESJ_EENS1_15EpilogueDefaultEEEEEvvEEEEvNT_6ParamsE)
        /*1038*/ 	.short	0x0210
        /*103a*/ 	.short	0x0470


	//----- nvinfo : EIATTR_SW_WAR
	.align		4
.L_38:
        /*103c*/ 	.byte	0x04, 0x36
        /*103e*/ 	.short	(.L_40 - .L_39)
.L_39:
        /*1040*/ 	.word	0x00000008
.L_40:


//--------------------- .nv.callgraph             --------------------------
	.section	.nv.callgraph,"",@"SHT_CUDA_CALLGRAPH"
	.align	4
	.sectionentsize	8
	.align		4
        /*0000*/ 	.word	0x00000000
	.align		4
        /*0004*/ 	.word	0xffffffff
	.align		4
        /*0008*/ 	.word	0x00000000
	.align		4
        /*000c*/ 	.word	0xfffffffe
	.align		4
        /*0010*/ 	.word	0x00000000
	.align		4
        /*0014*/ 	.word	0xfffffffd
	.align		4
        /*0018*/ 	.word	0x00000000
	.align		4
        /*001c*/ 	.word	0xfffffffc


//--------------------- .nv.constant4             --------------------------
	.section	.nv.constant4,"a",@progbits
	.align	8
	.align		8
.nv.constant4:
        /*0000*/ 	.dword	_ZN40_INTERNAL_e944566e_4_k_cu_5b208b3c_261374cuda3std3__45__cpo5beginE
	.align		8
        /*0008*/ 	.dword	_ZN40_INTERNAL_e944566e_4_k_cu_5b208b3c_261374cuda3std3__45__cpo3endE
	.align		8
        /*0010*/ 	.dword	_ZN40_INTERNAL_e944566e_4_k_cu_5b208b3c_261374cuda3std3__45__cpo6cbeginE
	.align		8
        /*0018*/ 	.dword	_ZN40_INTERNAL_e944566e_4_k_cu_5b208b3c_261374cuda3std3__45__cpo4cendE
	.align		8
        /*0020*/ 	.dword	_ZN40_INTERNAL_e944566e_4_k_cu_5b208b3c_261374cuda3std3__442_GLOBAL__N__e944566e_4_k_cu_5b208b3c_261376ignoreE
	.align		8
        /*0028*/ 	.dword	_ZN40_INTERNAL_e944566e_4_k_cu_5b208b3c_261374cuda3std3__419piecewise_constructE
	.align		8
        /*0030*/ 	.dword	_ZN40_INTERNAL_e944566e_4_k_cu_5b208b3c_261374cuda3std3__48in_placeE
	.align		8
        /*0038*/ 	.dword	_ZN40_INTERNAL_e944566e_4_k_cu_5b208b3c_261374cuda3std6ranges3__45__cpo4swapE
	.align		8
        /*0040*/ 	.dword	_ZN40_INTERNAL_e944566e_4_k_cu_5b208b3c_261374cuda3std6ranges3__45__cpo9iter_moveE
	.align		8
        /*0048*/ 	.dword	_ZN40_INTERNAL_e944566e_4_k_cu_5b208b3c_261374cute7productE
	.align		8
        /*0050*/ 	.dword	_ZN40_INTERNAL_e944566e_4_k_cu_5b208b3c_261374cute1_E


//--------------------- .text._ZN7cutlass13device_kernelINS_4gemm6kernel13GemmUniversalIN4cute5tupleIJiiiiEEENS1_10collective13CollectiveMmaINS1_37MainloopSm90TmaGmmaWarpSpecializedFP8ILi5ENS5_IJNS4_1CILi1EEESB_SB_EEENS1_32KernelTmaWarpSpecializedPingpongEEENS5_IJNSA_ILi64EEENSA_ILi256EEENSA_ILi128EEEEEENS_12float_e4m3_tENS5_IJlSB_lEEENS_12float_e5m2_tESK_NS4_8TiledMMAINS4_8MMA_AtomIJNS4_4SM904GMMA31MMA_64x256x32_F32E4M3E5M2_SS_TNILNSP_7ScaleInE1ELSR_1EEEEEENS4_6LayoutISC_NS5_IJNSA_ILi0EEESV_SV_EEEEENS5_IJNS4_10UnderscoreESY_SY_EEEEENS4_13SM90_TMA_LOADENS4_14ComposedLayoutINS4_7SwizzleILi3ELi4ELi3EEENS4_18smem_ptr_flag_bitsILi8EEENSU_INS5_IJNSA_ILi8EEESH_EEENS5_IJSH_SB_EEEEEEEvNS4_8identityES11_S1B_vS1C_EENS_8epilogue10collective6detail29Sm90TmaWarpSpecializedAdapterINS1F_15DefaultEpilogueISJ_SK_SK_NS1E_6thread17LinearCombinationISJ_Li1EffLNS1J_9ScaleType4KindE0ELNS_15FloatRoundStyleE2ESJ_EENS1_15EpilogueDefaultEEEEEvvEEEEvNT_6ParamsE --------------------------
	.section	.text._ZN7cutlass13device_kernelINS_4gemm6kernel13GemmUniversalIN4cute5tupleIJiiiiEEENS1_10collective13CollectiveMmaINS1_37MainloopSm90TmaGmmaWarpSpecializedFP8ILi5ENS5_IJNS4_1CILi1EEESB_SB_EEENS1_32KernelTmaWarpSpecializedPingpongEEENS5_IJNSA_ILi64EEENSA_ILi256EEENSA_ILi128EEEEEENS_12float_e4m3_tENS5_IJlSB_lEEENS_12float_e5m2_tESK_NS4_8TiledMMAINS4_8MMA_AtomIJNS4_4SM904GMMA31MMA_64x256x32_F32E4M3E5M2_SS_TNILNSP_7ScaleInE1ELSR_1EEEEEENS4_6LayoutISC_NS5_IJNSA_ILi0EEESV_SV_EEEEENS5_IJNS4_10UnderscoreESY_SY_EEEEENS4_13SM90_TMA_LOADENS4_14ComposedLayoutINS4_7SwizzleILi3ELi4ELi3EEENS4_18smem_ptr_flag_bitsILi8EEENSU_INS5_IJNSA_ILi8EEESH_EEENS5_IJSH_SB_EEEEEEEvNS4_8identityES11_S1B_vS1C_EENS_8epilogue10collective6detail29Sm90TmaWarpSpecializedAdapterINS1F_15DefaultEpilogueISJ_SK_SK_NS1E_6thread17LinearCombinationISJ_Li1EffLNS1J_9ScaleType4KindE0ELNS_15FloatRoundStyleE2ESJ_EENS1_15EpilogueDefaultEEEEEvvEEEEvNT_6ParamsE,"ax",@progbits
	.align	128
.text._ZN7cutlass13device_kernelINS_4gemm6kernel13GemmUniversalIN4cute5tupleIJiiiiEEENS1_10collective13CollectiveMmaINS1_37MainloopSm90TmaGmmaWarpSpecializedFP8ILi5ENS5_IJNS4_1CILi1EEESB_SB_EEENS1_32KernelTmaWarpSpecializedPingpongEEENS5_IJNSA_ILi64EEENSA_ILi256EEENSA_ILi128EEEEEENS_12float_e4m3_tENS5_IJlSB_lEEENS_12float_e5m2_tESK_NS4_8TiledMMAINS4_8MMA_AtomIJNS4_4SM904GMMA31MMA_64x256x32_F32E4M3E5M2_SS_TNILNSP_7ScaleInE1ELSR_1EEEEEENS4_6LayoutISC_NS5_IJNSA_ILi0EEESV_SV_EEEEENS5_IJNS4_10UnderscoreESY_SY_EEEEENS4_13SM90_TMA_LOADENS4_14ComposedLayoutINS4_7SwizzleILi3ELi4ELi3EEENS4_18smem_ptr_flag_bitsILi8EEENSU_INS5_IJNSA_ILi8EEESH_EEENS5_IJSH_SB_EEEEEEEvNS4_8identityES11_S1B_vS1C_EENS_8epilogue10collective6detail29Sm90TmaWarpSpecializedAdapterINS1F_15DefaultEpilogueISJ_SK_SK_NS1E_6thread17LinearCombinationISJ_Li1EffLNS1J_9ScaleType4KindE0ELNS_15FloatRoundStyleE2ESJ_EENS1_15EpilogueDefaultEEEEEvvEEEEvNT_6ParamsE:
        .type           _ZN7cutlass13device_kernelINS_4gemm6kernel13GemmUniversalIN4cute5tupleIJiiiiEEENS1_10collective13CollectiveMmaINS1_37MainloopSm90TmaGmmaWarpSpecializedFP8ILi5ENS5_IJNS4_1CILi1EEESB_SB_EEENS1_32KernelTmaWarpSpecializedPingpongEEENS5_IJNSA_ILi64EEENSA_ILi256EEENSA_ILi128EEEEEENS_12float_e4m3_tENS5_IJlSB_lEEENS_12float_e5m2_tESK_NS4_8TiledMMAINS4_8MMA_AtomIJNS4_4SM904GMMA31MMA_64x256x32_F32E4M3E5M2_SS_TNILNSP_7ScaleInE1ELSR_1EEEEEENS4_6LayoutISC_NS5_IJNSA_ILi0EEESV_SV_EEEEENS5_IJNS4_10UnderscoreESY_SY_EEEEENS4_13SM90_TMA_LOADENS4_14ComposedLayoutINS4_7SwizzleILi3ELi4ELi3EEENS4_18smem_ptr_flag_bitsILi8EEENSU_INS5_IJNSA_ILi8EEESH_EEENS5_IJSH_SB_EEEEEEEvNS4_8identityES11_S1B_vS1C_EENS_8epilogue10collective6detail29Sm90TmaWarpSpecializedAdapterINS1F_15DefaultEpilogueISJ_SK_SK_NS1E_6thread17LinearCombinationISJ_Li1EffLNS1J_9ScaleType4KindE0ELNS_15FloatRoundStyleE2ESJ_EENS1_15EpilogueDefaultEEEEEvvEEEEvNT_6ParamsE,@function
        .size           _ZN7cutlass13device_kernelINS_4gemm6kernel13GemmUniversalIN4cute5tupleIJiiiiEEENS1_10collective13CollectiveMmaINS1_37MainloopSm90TmaGmmaWarpSpecializedFP8ILi5ENS5_IJNS4_1CILi1EEESB_SB_EEENS1_32KernelTmaWarpSpecializedPingpongEEENS5_IJNSA_ILi64EEENSA_ILi256EEENSA_ILi128EEEEEENS_12float_e4m3_tENS5_IJlSB_lEEENS_12float_e5m2_tESK_NS4_8TiledMMAINS4_8MMA_AtomIJNS4_4SM904GMMA31MMA_64x256x32_F32E4M3E5M2_SS_TNILNSP_7ScaleInE1ELSR_1EEEEEENS4_6LayoutISC_NS5_IJNSA_ILi0EEESV_SV_EEEEENS5_IJNS4_10UnderscoreESY_SY_EEEEENS4_13SM90_TMA_LOADENS4_14ComposedLayoutINS4_7SwizzleILi3ELi4ELi3EEENS4_18smem_ptr_flag_bitsILi8EEENSU_INS5_IJNSA_ILi8EEESH_EEENS5_IJSH_SB_EEEEEEEvNS4_8identityES11_S1B_vS1C_EENS_8epilogue10collective6detail29Sm90TmaWarpSpecializedAdapterINS1F_15DefaultEpilogueISJ_SK_SK_NS1E_6thread17LinearCombinationISJ_Li1EffLNS1J_9ScaleType4KindE0ELNS_15FloatRoundStyleE2ESJ_EENS1_15EpilogueDefaultEEEEEvvEEEEvNT_6ParamsE,(.L_x_334 - _ZN7cutlass13device_kernelINS_4gemm6kernel13GemmUniversalIN4cute5tupleIJiiiiEEENS1_10collective13CollectiveMmaINS1_37MainloopSm90TmaGmmaWarpSpecializedFP8ILi5ENS5_IJNS4_1CILi1EEESB_SB_EEENS1_32KernelTmaWarpSpecializedPingpongEEENS5_IJNSA_ILi64EEENSA_ILi256EEENSA_ILi128EEEEEENS_12float_e4m3_tENS5_IJlSB_lEEENS_12float_e5m2_tESK_NS4_8TiledMMAINS4_8MMA_AtomIJNS4_4SM904GMMA31MMA_64x256x32_F32E4M3E5M2_SS_TNILNSP_7ScaleInE1ELSR_1EEEEEENS4_6LayoutISC_NS5_IJNSA_ILi0EEESV_SV_EEEEENS5_IJNS4_10UnderscoreESY_SY_EEEEENS4_13SM90_TMA_LOADENS4_14ComposedLayoutINS4_7SwizzleILi3ELi4ELi3EEENS4_18smem_ptr_flag_bitsILi8EEENSU_INS5_IJNSA_ILi8EEESH_EEENS5_IJSH_SB_EEEEEEEvNS4_8identityES11_S1B_vS1C_EENS_8epilogue10collective6detail29Sm90TmaWarpSpecializedAdapterINS1F_15DefaultEpilogueISJ_SK_SK_NS1E_6thread17LinearCombinationISJ_Li1EffLNS1J_9ScaleType4KindE0ELNS_15FloatRoundStyleE2ESJ_EENS1_15EpilogueDefaultEEEEEvvEEEEvNT_6ParamsE)
        .other          _ZN7cutlass13device_kernelINS_4gemm6kernel13GemmUniversalIN4cute5tupleIJiiiiEEENS1_10collective13CollectiveMmaINS1_37MainloopSm90TmaGmmaWarpSpecializedFP8ILi5ENS5_IJNS4_1CILi1EEESB_SB_EEENS1_32KernelTmaWarpSpecializedPingpongEEENS5_IJNSA_ILi64EEENSA_ILi256EEENSA_ILi128EEEEEENS_12float_e4m3_tENS5_IJlSB_lEEENS_12float_e5m2_tESK_NS4_8TiledMMAINS4_8MMA_AtomIJNS4_4SM904GMMA31MMA_64x256x32_F32E4M3E5M2_SS_TNILNSP_7ScaleInE1ELSR_1EEEEEENS4_6LayoutISC_NS5_IJNSA_ILi0EEESV_SV_EEEEENS5_IJNS4_10UnderscoreESY_SY_EEEEENS4_13SM90_TMA_LOADENS4_14ComposedLayoutINS4_7SwizzleILi3ELi4ELi3EEENS4_18smem_ptr_flag_bitsILi8EEENSU_INS5_IJNSA_ILi8EEESH_EEENS5_IJSH_SB_EEEEEEEvNS4_8identityES11_S1B_vS1C_EENS_8epilogue10collective6detail29Sm90TmaWarpSpecializedAdapterINS1F_15DefaultEpilogueISJ_SK_SK_NS1E_6thread17LinearCombinationISJ_Li1EffLNS1J_9ScaleType4KindE0ELNS_15FloatRoundStyleE2ESJ_EENS1_15EpilogueDefaultEEEEEvvEEEEvNT_6ParamsE,@"STO_CUDA_ENTRY STV_DEFAULT"
_ZN7cutlass13device_kernelINS_4gemm6kernel13GemmUniversalIN4cute5tupleIJiiiiEEENS1_10collective13CollectiveMmaINS1_37MainloopSm90TmaGmmaWarpSpecializedFP8ILi5ENS5_IJNS4_1CILi1EEESB_SB_EEENS1_32KernelTmaWarpSpecializedPingpongEEENS5_IJNSA_ILi64EEENSA_ILi256EEENSA_ILi128EEEEEENS_12float_e4m3_tENS5_IJlSB_lEEENS_12float_e5m2_tESK_NS4_8TiledMMAINS4_8MMA_AtomIJNS4_4SM904GMMA31MMA_64x256x32_F32E4M3E5M2_SS_TNILNSP_7ScaleInE1ELSR_1EEEEEENS4_6LayoutISC_NS5_IJNSA_ILi0EEESV_SV_EEEEENS5_IJNS4_10UnderscoreESY_SY_EEEEENS4_13SM90_TMA_LOADENS4_14ComposedLayoutINS4_7SwizzleILi3ELi4ELi3EEENS4_18smem_ptr_flag_bitsILi8EEENSU_INS5_IJNSA_ILi8EEESH_EEENS5_IJSH_SB_EEEEEEEvNS4_8identityES11_S1B_vS1C_EENS_8epilogue10collective6detail29Sm90TmaWarpSpecializedAdapterINS1F_15DefaultEpilogueISJ_SK_SK_NS1E_6thread17LinearCombinationISJ_Li1EffLNS1J_9ScaleType4KindE0ELNS_15FloatRoundStyleE2ESJ_EENS1_15EpilogueDefaultEEEEEvvEEEEvNT_6ParamsE:
[----:B------:R-:W0:Y:S02]  /*0000*/  LDC R1, c[0x0][0x28] ;  /* 0x00000a00ff017b82 */ /* 0x000e240000000800 */
[----:B0-----:R-:W-:Y:S01]  /*0010*/  VIADD R1, R1, 0xfffffef8 ;  /* 0xfffffef801017836 */ /* 0x001fe20000000000 */
[----:B------:R-:W0:Y:S01]  /*0020*/  S2R R3, SR_TID.X ;  /* 0x0000000000037919 */ /* 0x000e220000002100 */
[----:B------:R-:W-:Y:S01]  /*0030*/  ELECT P0, URZ, PT ;  /* 0x00000000003f782f */ /* 0x000fe20003800000 */
[----:B------:R-:W-:Y:S01]  /*0040*/  BSSY B0, `(.L_x_0) ;  /* 0x0000014000007945 */ /* 0x000fe20003800000 */
[----:B0-----:R-:W-:-:S05]  /*0050*/  SHF.R.U32.HI R0, RZ, 0x5, R3 ;  /* 0x00000005ff007819 */ /* 0x001fca0000011603 */
[----:B------:R-:W0:Y:S02]  /*0060*/  SHFL.IDX PT, R2, R0, RZ, 0x1f ;  /* 0x00001fff00027589 */ /* 0x000e2400000e0000 */
[----:B0-----:R-:W-:Y:S02]  /*0070*/  R2UR UR6, R2 ;  /* 0x00000000020672ca */ /* 0x001fe400000e0000 */
[----:B------:R-:W-:-:S05]  /*0080*/  SHF.R.U32.HI R2, RZ, 0x7, R3 ;  /* 0x00000007ff027819 */ /* 0x000fca0000011603 */
[----:B------:R0:W1:Y:S06]  /*0090*/  SHFL.IDX PT, R4, R2, RZ, 0x1f ;  /* 0x00001fff02047589 */ /* 0x00006c00000e0000 */
[----:B------:R-:W-:Y:S02]  /*00a0*/  USHF.R.S32.HI UR4, URZ, 0x1f, UR6 ;  /* 0x0000001f3f047899 */ /* 0x000fe40008011406 */
[----:B------:R-:W-:Y:S02]  /*00b0*/  ISETP.NE.OR P0, PT, RZ, UR6, !P0 ;  /* 0x00000006ff007c0c */ /* 0x000fe4000c705670 */
[----:B------:R-:W-:-:S04]  /*00c0*/  ULEA.HI UR4, UR4, UR6, URZ, 0x2 ;  /* 0x0000000604047291 */ /* 0x000fc8000f8f103f */
[----:B------:R-:W-:-:S04]  /*00d0*/  ULOP3.LUT UR4, UR4, 0xfffffffc, URZ, 0xc0, !UPT ;  /* 0xfffffffc04047892 */ /* 0x000fc8000f8ec03f */
[----:B------:R-:W-:-:S03]  /*00e0*/  UIADD3 UR6, UR6, -UR4, URZ ;  /* 0x8000000406067290 */ /* 0x000fc6000fffe03f */
[----:B0-----:R-:W-:Y:S09]  /*00f0*/  @P0 BRA `(.L_x_1) ;  /* 0x0000000000200947 */ /* 0x001ff20003800000 */
[----:B------:R-:W-:Y:S02]  /*0100*/  ULDC.64 UR4, c[0x0][0x198] ;  /* 0x0000660000047ab9 */ /* 0x000fe40000000a00 */
[----:B------:R-:W-:Y:S02]  /*0110*/  UIADD3 UR8, UP0, UR4, 0xf0, URZ ;  /* 0x000000f004087890 */ /* 0x000fe4000ff1e03f */
[----:B------:R-:W-:Y:S02]  /*0120*/  UIADD3 UR4, UP1, UR4, 0x1f0, URZ ;  /* 0x000001f004047890 */ /* 0x000fe4000ff3e03f */
[----:B------:R-:W-:Y:S02]  /*0130*/  UIADD3.X UR9, URZ, UR5, URZ, UP0, !UPT ;  /* 0x000000053f097290 */ /* 0x000fe400087fe43f */
[----:B------:R-:W-:-:S07]  /*0140*/  UIADD3.X UR5, URZ, UR5, URZ, UP1, !UPT ;  /* 0x000000053f057290 */ /* 0x000fce0008ffe43f */
[----:B------:R0:W-:Y:S02]  /*0150*/  UTMACCTL.PF [UR8] ;  /* 0x00000000080079b9 */ /* 0x0001e40008040000 */
[----:B------:R0:W-:Y:S02]  /*0160*/  UTMACCTL.PF [UR4] ;  /* 0x00000000040079b9 */ /* 0x0001e40008040000 */
[----:B0-----:R-:W-:Y:S01]  /*0170*/  NOP ;  /* 0x0000000000007918 */ /* 0x001fe20000000000 */
.L_x_1:
[----:B------:R-:W-:Y:S05]  /*0180*/  BSYNC B0 ;  /* 0x0000000000007941 */ /* 0x000fea0003800000 */
.L_x_0:
[----:B------:R-:W0:Y:S01]  /*0190*/  SHFL.IDX PT, R5, R0, RZ, 0x1f ;  /* 0x00001fff00057589 */ /* 0x000e2200000e0000 */
[----:B-1----:R-:W-:Y:S01]  /*01a0*/  R2UR UR13, R4 ;  /* 0x00000000040d72ca */ /* 0x002fe200000e0000 */
[----:B------:R-:W-:-:S04]  /*01b0*/  UISETP.NE.AND UP0, UPT, UR6, 0x3, UPT ;  /* 0x000000030600788c */ /* 0x000fc8000bf05270 */
[----:B------:R-:W-:-:S08]  /*01c0*/  UISETP.EQ.OR UP0, UPT, UR6, URZ, !UP0 ;  /* 0x0000003f0600728c */ /* 0x000fd0000c702670 */
[----:B------:R-:W-:Y:S02]  /*01d0*/  UIADD3 UR12, UR13, -0x1, URZ ;  /* 0xffffffff0d0c7890 */ /* 0x000fe4000fffe03f */
[----:B------:R-:W-:Y:S02]  /*01e0*/  UISETP.EQ.AND UP0, UPT, UR13, URZ, UP0 ;  /* 0x0000003f0d00728c */ /* 0x000fe40008702270 */
[----:B------:R-:W-:Y:S02]  /*01f0*/  UISETP.GE.U32.AND UP1, UPT, UR12, 0x2, UPT ;  /* 0x000000020c00788c */ /* 0x000fe4000bf26070 */
[----:B------:R-:W-:Y:S01]  /*0200*/  USEL UR15, URZ, 0x1, !UP0 ;  /* 0x000000013f0f7887 */ /* 0x000fe2000c000000 */
[----:B0-----:R-:W-:-:S03]  /*0210*/  ISETP.NE.AND P0, PT, R5, RZ, PT ;  /* 0x000000ff0500720c */ /* 0x001fc60003f05270 */
[----:B------:R-:W-:-:S10]  /*0220*/  USEL UR15, UR15, 0x2, UP1 ;  /* 0x000000020f0f7887 */ /* 0x000fd40008800000 */
[----:B------:R-:W-:Y:S05]  /*0230*/  @P0 BRA `(.L_x_2) ;  /* 0x0000000000600947 */ /* 0x000fea0003800000 */
[----:B------:R-:W0:Y:S01]  /*0240*/  S2UR UR7, SR_CgaCtaId ;  /* 0x00000000000779c3 */ /* 0x000e220000008800 */
[----:B------:R-:W-:Y:S01]  /*0250*/  UMOV UR4, 0x400 ;  /* 0x0000040000047882 */ /* 0x000fe20000000000 */
[----:B------:R-:W-:Y:S01]  /*0260*/  UMOV UR5, 0x1 ;  /* 0x0000000100057882 */ /* 0x000fe20000000000 */
[----:B------:R-:W-:Y:S01]  /*0270*/  UMOV UR8, 0x80 ;  /* 0x0000008000087882 */ /* 0x000fe20000000000 */
[----:B------:R-:W-:Y:S01]  /*0280*/  ELECT P0, URZ, PT ;  /* 0x00000000003f782f */ /* 0x000fe20003800000 */
[----:B------:R-:W-:-:S04]  /*0290*/  UIADD3 UR8, -UR8, 0x100000, URZ ;  /* 0x0010000008087890 */ /* 0x000fc8000fffe13f */
[----:B------:R-:W-:Y:S02]  /*02a0*/  USHF.L.U32 UR9, UR8, 0xb, URZ ;  /* 0x0000000b08097899 */ /* 0x000fe4000800063f */
[----:B------:R-:W-:Y:S02]  /*02b0*/  USHF.L.U32 UR8, UR8, 0x1, URZ ;  /* 0x0000000108087899 */ /* 0x000fe4000800063f */
[----:B0-----:R-:W-:Y:S02]  /*02c0*/  ULEA UR7, UR7, UR4, 0x18 ;  /* 0x0000000407077291 */ /* 0x001fe4000f8ec03f */
[----:B------:R-:W-:-:S04]  /*02d0*/  UIADD3 UR4, -UR5, 0x100000, URZ ;  /* 0x0010000005047890 */ /* 0x000fc8000fffe13f */
[----:B------:R-:W-:Y:S02]  /*02e0*/  USHF.L.U32 UR5, UR4, 0xb, URZ ;  /* 0x0000000b04057899 */ /* 0x000fe4000800063f */
[----:B------:R-:W-:Y:S01]  /*02f0*/  USHF.L.U32 UR4, UR4, 0x1, URZ ;  /* 0x0000000104047899 */ /* 0x000fe2000800063f */
[----:B------:R-:W0:Y:S11]  /*0300*/  FENCE.VIEW.ASYNC.S ;  /* 0x00000000000073c6 */ /* 0x000e360000000000 */
[----:B0-----:R0:W1:Y:S01]  /*0310*/  SYNCS.EXCH.64 URZ, [UR7], UR4 ;  /* 0x00000004073f75b2 */ /* 0x0010620008000100 */
[----:B------:R0:W2:Y:S01]  /*0320*/  SYNCS.EXCH.64 URZ, [UR7+0x28], UR8 ;  /* 0x00002808073f75b2 */ /* 0x0000a20008000100 */
[----:B------:R0:W3:Y:S01]  /*0330*/  SYNCS.EXCH.64 URZ, [UR7+0x8], UR4 ;  /* 0x00000804073f75b2 */ /* 0x0000e20008000100 */
[----:B------:R0:W4:Y:S01]  /*0340*/  SYNCS.EXCH.64 URZ, [UR7+0x30], UR8 ;  /* 0x00003008073f75b2 */ /* 0x0001220008000100 */
[----:B------:R0:W0:Y:S01]  /*0350*/  SYNCS.EXCH.64 URZ, [UR7+0x10], UR4 ;  /* 0x00001004073f75b2 */ /* 0x0000220008000100 */
[----:B------:R0:W0:Y:S01]  /*0360*/  SYNCS.EXCH.64 URZ, [UR7+0x38], UR8 ;  /* 0x00003808073f75b2 */ /* 0x0000220008000100 */
[----:B------:R0:W0:Y:S01]  /*0370*/  SYNCS.EXCH.64 URZ, [UR7+0x18], UR4 ;  /* 0x00001804073f75b2 */ /* 0x0000220008000100 */
[----:B------:R0:W0:Y:S01]  /*0380*/  SYNCS.EXCH.64 URZ, [UR7+0x40], UR8 ;  /* 0x00004008073f75b2 */ /* 0x0000220008000100 */
[----:B------:R0:W0:Y:S01]  /*0390*/  SYNCS.EXCH.64 URZ, [UR7+0x20], UR4 ;  /* 0x00002004073f75b2 */ /* 0x0000220008000100 */
[----:B------:R0:W0:Y:S01]  /*03a0*/  SYNCS.EXCH.64 URZ, [UR7+0x48], UR8 ;  /* 0x00004808073f75b2 */ /* 0x0000220008000100 */
[----:B------:R-:W-:Y:S01]  /*03b0*/  NOP ;  /* 0x0000000000007918 */ /* 0x000fe20000000000 */
.L_x_2:
[----:B------:R-:W5:Y:S01]  /*03c0*/  SHFL.IDX PT, R5, R0, RZ, 0x1f ;  /* 0x00001fff00057589 */ /* 0x000f6200000e0000 */
[----:B------:R-:W-:Y:S01]  /*03d0*/  ELECT P0, URZ, PT ;  /* 0x00000000003f782f */ /* 0x000fe20003800000 */
[----:B------:R-:W-:Y:S01]  /*03e0*/  NOP ;  /* 0x0000000000007918 */ /* 0x000fe20000000000 */
[----:B------:R-:W-:Y:S01]  /*03f0*/  ELECT P1, URZ, PT ;  /* 0x00000000003f782f */ /* 0x000fe20003820000 */
[----:B------:R1:W2:Y:S01]  /*0400*/  SHFL.IDX PT, R4, R0, RZ, 0x1f ;  /* 0x00001fff00047589 */ /* 0x0002a200000e0000 */
[----:B0-----:R-:W-:Y:S01]  /*0410*/  UMOV UR4, 0x20 ;  /* 0x0000002000047882 */ /* 0x001fe20000000000 */
[----:B------:R-:W-:Y:S01]  /*0420*/  UMOV UR9, 0x80 ;  /* 0x0000008000097882 */ /* 0x000fe20000000000 */
[----:B------:R-:W-:Y:S01]  /*0430*/  NOP ;  /* 0x0000000000007918 */ /* 0x000fe20000000000 */
[----:B------:R-:W0:Y:S01]  /*0440*/  SHFL.IDX PT, R2, R2, RZ, 0x1f ;  /* 0x00001fff02027589 */ /* 0x000e2200000e0000 */
[----:B------:R-:W-:Y:S01]  /*0450*/  ULDC.64 UR20, c[0x0][0x208] ;  /* 0x0000820000147ab9 */ /* 0x000fe20000000a00 */
[----:B-1----:R-:W-:-:S04]  /*0460*/  SHF.R.S32.HI R0, RZ, 0x1f, R3 ;  /* 0x0000001fff007819 */ /* 0x002fc80000011403 */
[----:B------:R-:W-:-:S04]  /*0470*/  LEA.HI R0, R0, R3, RZ, 0x7 ;  /* 0x0000000300007211 */ /* 0x000fc800078f38ff */
[----:B------:R-:W-:Y:S02]  /*0480*/  LOP3.LUT R0, R0, 0xffffff80, RZ, 0xc0, !PT ;  /* 0xffffff8000007812 */ /* 0x000fe400078ec0ff */
[----:B-----5:R-:W-:Y:S02]  /*0490*/  ISETP.NE.OR P0, PT, R5, RZ, !P0 ;  /* 0x000000ff0500720c */ /* 0x020fe40004705670 */
[----:B--2---:R-:W-:Y:S02]  /*04a0*/  ISETP.NE.OR P1, PT, R4, RZ, !P1 ;  /* 0x000000ff0400720c */ /* 0x004fe40004f25670 */
[----:B0-----:R-:W-:Y:S01]  /*04b0*/  R2UR UR18, R2 ;  /* 0x00000000021272ca */ /* 0x001fe200000e0000 */
[----:B------:R-:W-:-:S08]  /*04c0*/  IMAD.IADD R2, R3, 0x1, -R0 ;  /* 0x0000000103027824 */ /* 0x000fd000078e0a00 */
[----:B------:R-:W-:Y:S02]  /*04d0*/  VOTEU.ALL UP0, P0 ;  /* 0x00000000003f7886 */ /* 0x000fe40000000000 */
[----:B------:R-:W-:-:S03]  /*04e0*/  VOTEU.ALL UP1, P1 ;  /* 0x00000000003f7886 */ /* 0x000fc60000820000 */
[----:B------:R-:W0:Y:S01]  /*04f0*/  @!UP0 S2UR UR8, SR_CgaCtaId ;  /* 0x00000000000889c3 */ /* 0x000e220000008800 */
[----:B------:R-:W-:Y:S01]  /*0500*/  @!UP0 UMOV UR7, 0x400 ;  /* 0x0000040000078882 */ /* 0x000fe20000000000 */
[----:B------:R-:W-:-:S04]  /*0510*/  @!UP0 UIADD3 UR4, -UR4, 0x100000, URZ ;  /* 0x0010000004048890 */ /* 0x000fc8000fffe13f */
[----:B------:R-:W-:Y:S02]  /*0520*/  @!UP0 USHF.L.U32 UR5, UR4, 0xb, URZ ;  /* 0x0000000b04058899 */ /* 0x000fe4000800063f */
[----:B------:R-:W-:Y:S01]  /*0530*/  @!UP0 USHF.L.U32 UR4, UR4, 0x1, URZ ;  /* 0x0000000104048899 */ /* 0x000fe2000800063f */
[----:B------:R-:W-:Y:S01]  /*0540*/  @!UP1 UMOV UR10, 0x400 ;  /* 0x00000400000a9882 */ /* 0x000fe20000000000 */
[----:B------:R-:W-:Y:S01]  /*0550*/  VOTEU.ALL UP2, P1 ;  /* 0x00000000003f7886 */ /* 0x000fe20000840000 */
[----:B------:R-:W-:Y:S01]  /*0560*/  VOTEU.ALL UP3, P1 ;  /* 0x00000000003f7886 */ /* 0x000fe20000860000 */
[----:B------:R-:W-:Y:S01]  /*0570*/  VOTEU.ALL UP4, P1 ;  /* 0x00000000003f7886 */ /* 0x000fe20000880000 */
[----:B------:R-:W1:Y:S01]  /*0580*/  @!UP1 S2UR UR11, SR_CgaCtaId ;  /* 0x00000000000b99c3 */ /* 0x000e620000008800 */
[----:B------:R-:W-:Y:S01]  /*0590*/  VOTEU.ALL UP5, P1 ;  /* 0x00000000003f7886 */ /* 0x000fe200008a0000 */
[----:B------:R-:W-:Y:S01]  /*05a0*/  ISETP.NE.AND P1, PT, RZ, UR13, PT ;  /* 0x0000000dff007c0c */ /* 0x000fe2000bf25270 */
[----:B0-----:R-:W-:-:S02]  /*05b0*/  @!UP0 ULEA UR7, UR8, UR7, 0x18 ;  /* 0x0000000708078291 */ /* 0x001fc4000f8ec03f */
[----:B------:R-:W-:-:S04]  /*05c0*/  @!UP1 UIADD3 UR8, -UR9, 0x100000, URZ ;  /* 0x0010000009089890 */ /* 0x000fc8000fffe13f */
[----:B------:R-:W-:Y:S02]  /*05d0*/  @!UP1 USHF.L.U32 UR9, UR8, 0xb, URZ ;  /* 0x0000000b08099899 */ /* 0x000fe4000800063f */
[----:B------:R-:W-:Y:S01]  /*05e0*/  @!UP1 USHF.L.U32 UR8, UR8, 0x1, URZ ;  /* 0x0000000108089899 */ /* 0x000fe2000800063f */
[----:B------:R-:W-:Y:S01]  /*05f0*/  VOTEU.ALL UP0, P0 ;  /* 0x00000000003f7886 */ /* 0x000fe20000000000 */
[----:B-1----:R-:W-:Y:S01]  /*0600*/  @!UP1 ULEA UR10, UR11, UR10, 0x18 ;  /* 0x0000000a0b0a9291 */ /* 0x002fe2000f8ec03f */
[----:B------:R-:W-:Y:S01]  /*0610*/  VOTEU.ALL UP1, P0 ;  /* 0x00000000003f7886 */ /* 0x000fe20000020000 */
[----:B------:R-:W0:Y:S02]  /*0620*/  FENCE.VIEW.ASYNC.S ;  /* 0x00000000000073c6 */ /* 0x000e240000000000 */
[----:B0-----:R-:W3:Y:S02]  /*0630*/  @!UP0 SYNCS.EXCH.64 URZ, [UR7+0x80], UR4 ;  /* 0x00008004073f85b2 */ /* 0x001ee40008000100 */
[----:B------:R0:W3:Y:S01]  /*0640*/  @!UP1 SYNCS.EXCH.64 URZ, [UR7+0x88], UR4 ;  /* 0x00008804073f95b2 */ /* 0x0000e20008000100 */
[----:B------:R-:W-:Y:S01]  /*0650*/  NOP ;  /* 0x0000000000007918 */ /* 0x000fe20000000000 */
[----:B0-----:R-:W-:-:S02]  /*0660*/  ULDC.64 UR4, c[0x0][0x598] ;  /* 0x0001660000047ab9 */ /* 0x001fc40000000a00 */
[----:B------:R-:W-:Y:S02]  /*0670*/  ISETP.NE.U32.AND P0, PT, RZ, UR4, PT ;  /* 0x00000004ff007c0c */ /* 0x000fe4000bf05070 */
[----:B------:R0:W3:Y:S02]  /*0680*/  @!UP2 SYNCS.EXCH.64 URZ, [UR10+0x60], UR8 ;  /* 0x000060080a3fa5b2 */ /* 0x0000e40008000100 */
[----:B------:R-:W-:Y:S01]  /*0690*/  ISETP.NE.AND.EX P0, PT, RZ, UR5, PT, P0 ;  /* 0x00000005ff007c0c */ /* 0x000fe2000bf05300 */
[----:B------:R0:W3:Y:S01]  /*06a0*/  @!UP3 SYNCS.EXCH.64 URZ, [UR10+0x68], UR8 ;  /* 0x000068080a3fb5b2 */ /* 0x0000e20008000100 */
[----:B------:R0:W3:Y:S01]  /*06b0*/  @!UP4 SYNCS.EXCH.64 URZ, [UR10+0x70], UR8 ;  /* 0x000070080a3fc5b2 */ /* 0x0000e20008000100 */
[----:B------:R0:W3:Y:S01]  /*06c0*/  @!UP5 SYNCS.EXCH.64 URZ, [UR10+0x78], UR8 ;  /* 0x000078080a3fd5b2 */ /* 0x0000e20008000100 */
[----:B------:R-:W-:Y:S01]  /*06d0*/  NOP ;  /* 0x0000000000007918 */ /* 0x000fe20000000000 */
[----:B---34-:R-:W-:Y:S08]  /*06e0*/  BAR.SYNC.DEFER_BLOCKING 0x0 ;  /* 0x0000000000007b1d */ /* 0x018ff00000010000 */
[----:B0-----:R-:W-:Y:S05]  /*06f0*/  @!P0 BRA `(.L_x_3) ;  /* 0x0000000000208947 */ /* 0x001fea0003800000 */
[----:B------:R-:W0:Y:S02]  /*0700*/  LDC.64 R4, c[0x0][0x598] ;  /* 0x00016600ff047b82 */ /* 0x000e240000000a00 */
[----:B0-----:R-:W2:Y:S02]  /*0710*/  LDG.E.64 R4, desc[UR20][R4.64] ;  /* 0x0000001404047981 */ /* 0x001ea4000c1e1b00 */
[----:B--2---:R-:W-:-:S04]  /*0720*/  ISETP.NE.U32.AND P0, PT, R4, RZ, PT ;  /* 0x000000ff0400720c */ /* 0x004fc80003f05070 */
[----:B------:R-:W-:-:S13]  /*0730*/  ISETP.NE.AND.EX P0, PT, R5, RZ, PT, P0 ;  /* 0x000000ff0500720c */ /* 0x000fda0003f05300 */
[----:B------:R-:W-:Y:S05]  /*0740*/  @!P0 BRA `(.L_x_3) ;  /* 0x00000000000c8947 */ /* 0x000fea0003800000 */
[----:B------:R-:W2:Y:S02]  /*0750*/  LD.E R4, desc[UR20][R4.64] ;  /* 0x0000001404047980 */ /* 0x000ea4000c101900 */
[----:B--2---:R-:W-:Y:S01]  /*0760*/  R2UR UR32, R4 ;  /* 0x00000000042072ca */ /* 0x004fe200000e0000 */
[----:B------:R-:W-:-:S14]  /*0770*/  BRA `(.L_x_4) ;  /* 0x0000000000247947 */ /* 0x000fdc0003800000 */
.L_x_3:
[----:B------:R-:W-:Y:S02]  /*0780*/  ULDC.64 UR4, c[0x0][0x588] ;  /* 0x0001620000047ab9 */ /* 0x000fe40000000a00 */
[----:B------:R-:W-:-:S04]  /*0790*/  ISETP.NE.U32.AND P0, PT, RZ, UR4, PT ;  /* 0x00000004ff007c0c */ /* 0x000fc8000bf05070 */
[----:B------:R-:W-:-:S13]  /*07a0*/  ISETP.NE.AND.EX P0, PT, RZ, UR5, PT, P0 ;  /* 0x00000005ff007c0c */ /* 0x000fda000bf05300 */
[----:B------:R-:W-:Y:S05]  /*07b0*/  @!P0 BRA `(.L_x_5) ;  /* 0x0000000000108947 */ /* 0x000fea0003800000 */
[----:B------:R-:W0:Y:S02]  /*07c0*/  LDC.64 R4, c[0x0][0x588] ;  /* 0x00016200ff047b82 */ /* 0x000e240000000a00 */
[----:B0-----:R-:W2:Y:S02]  /*07d0*/  LDG.E R4, desc[UR20][R4.64] ;  /* 0x0000001404047981 */ /* 0x001ea4000c1e1900 */
[----:B--2---:R-:W-:Y:S01]  /*07e0*/  R2UR UR32, R4 ;  /* 0x00000000042072ca */ /* 0x004fe200000e0000 */
[----:B------:R-:W-:-:S14]  /*07f0*/  BRA `(.L_x_4) ;  /* 0x0000000000047947 */ /* 0x000fdc0003800000 */
.L_x_5:
[----:B------:R-:W-:-:S05]  /*0800*/  ULDC UR32, c[0x0][0x580] ;  /* 0x0001600000207ab9 */ /* 0x000fca0000000800 */
.L_x_4:
[----:B------:R-:W-:Y:S02]  /*0810*/  ULDC.64 UR4, c[0x0][0x5a0] ;  /* 0x0001680000047ab9 */ /* 0x000fe40000000a00 */
[----:B------:R-:W-:-:S04]  /*0820*/  ISETP.NE.U32.AND P0, PT, RZ, UR4, PT ;  /* 0x00000004ff007c0c */ /* 0x000fc8000bf05070 */
[----:B------:R-:W-:-:S13]  /*0830*/  ISETP.NE.AND.EX P0, PT, RZ, UR5, PT, P0 ;  /* 0x00000005ff007c0c */ /* 0x000fda000bf05300 */
[----:B------:R-:W-:Y:S05]  /*0840*/  @!P0 BRA `(.L_x_6) ;  /* 0x0000000000208947 */ /* 0x000fea0003800000 */
        /* <DEDUP_REMOVED lines=8> */
.L_x_6:
        /* <DEDUP_REMOVED lines=8> */
.L_x_8:
[----:B------:R-:W-:-:S05]  /*0950*/  ULDC UR31, c[0x0][0x584] ;  /* 0x00016100001f7ab9 */ /* 0x000fca0000000800 */
.L_x_7:
[----:B------:R-:W0:Y:S01]  /*0960*/  LDC R0, c[0x0][0x65c] ;  /* 0x00019700ff007b82 */ /* 0x000e220000000800 */
[----:B------:R-:W1:Y:S01]  /*0970*/  S2R R12, SR_CTAID.Y ;  /* 0x00000000000c7919 */ /* 0x000e620000002600 */
[----:B------:R-:W-:Y:S01]  /*0980*/  IMAD.MOV.U32 R5, RZ, RZ, RZ ;  /* 0x000000ffff057224 */ /* 0x000fe200078e00ff */
[----:B------:R-:W-:Y:S01]  /*0990*/  UISETP.NE.AND UP0, UPT, UR13, 0x2, UPT ;  /* 0x000000020d00788c */ /* 0x000fe2000bf05270 */
[----:B------:R-:W2:Y:S01]  /*09a0*/  S2R R4, SR_CTAID.X ;  /* 0x0000000000047919 */ /* 0x000ea20000002500 */
[----:B------:R-:W-:Y:S01]  /*09b0*/  ULDC UR7, c[0x0][0x28c] ;  /* 0x0000a30000077ab9 */ /* 0x000fe20000000800 */
[----:B------:R-:W-:Y:S01]  /*09c0*/  UMOV UR5, URZ ;  /* 0x0000003f00057c82 */ /* 0x000fe20008000000 */
[----:B------:R-:W-:Y:S02]  /*09d0*/  UIADD3 UR7, UR7, 0x7f, URZ ;  /* 0x0000007f07077890 */ /* 0x000fe4000fffe03f */
[----:B------:R-:W-:Y:S01]  /*09e0*/  PLOP3.LUT P0, PT, PT, PT, UP0, 0x80, 0x0 ;  /* 0x000000000000781c */ /* 0x000fe20003f0f008 */
[----:B------:R-:W-:Y:S01]  /*09f0*/  UMOV UR4, URZ ;  /* 0x0000003f00047c82 */ /* 0x000fe20008000000 */
[----:B------:R-:W-:Y:S01]  /*0a00*/  ULDC.64 UR22, c[0x0][0x650] ;  /* 0x0001940000167ab9 */ /* 0x000fe20000000a00 */
[----:B------:R-:W-:-:S04]  /*0a10*/  USHF.R.S32.HI UR10, URZ, 0x1f, UR7 ;  /* 0x0000001f3f0a7899 */ /* 0x000fc80008011407 */
[----:B------:R-:W-:-:S04]  /*0a20*/  ULEA.HI UR10, UR10, UR7, URZ, 0x7 ;  /* 0x000000070a0a7291 */ /* 0x000fc8000f8f383f */
[----:B------:R-:W-:Y:S01]  /*0a30*/  USHF.R.S32.HI UR14, URZ, 0x7, UR10 ;  /* 0x000000073f0e7899 */ /* 0x000fe2000801140a */
[----:B0-----:R-:W-:-:S13]  /*0a40*/  ISETP.NE.AND P2, PT, R0, 0x1, PT ;  /* 0x000000010000780c */ /* 0x001fda0003f45270 */
[----:B------:R-:W2:Y:S01]  /*0a50*/  @P2 LDC R9, c[0x0][0x10] ;  /* 0x00000400ff092b82 */ /* 0x000ea20000000800 */
[----:B-1----:R-:W-:Y:S02]  /*0a60*/  @P2 IMAD.MOV.U32 R6, RZ, RZ, R12 ;  /* 0x000000ffff062224 */ /* 0x002fe400078e000c */
[----:B------:R-:W-:-:S05]  /*0a70*/  @P2 IMAD.MOV.U32 R7, RZ, RZ, RZ ;  /* 0x000000ffff072224 */ /* 0x000fca00078e00ff */
[----:B------:R-:W0:Y:S01]  /*0a80*/  @!P2 LDC R11, c[0x0][0xc] ;  /* 0x00000300ff0bab82 */ /* 0x000e220000000800 */
[----:B------:R-:W-:Y:S01]  /*0a90*/  ULDC UR8, c[0x0][0xc] ;  /* 0x0000030000087ab9 */ /* 0x000fe20000000800 */
[----:B------:R-:W-:Y:S01]  /*0aa0*/  ULDC UR9, c[0x0][0x10] ;  /* 0x0000040000097ab9 */ /* 0x000fe20000000800 */
[----:B------:R-:W-:Y:S01]  /*0ab0*/  ULDC UR7, c[0x0][0x14] ;  /* 0x0000050000077ab9 */ /* 0x000fe20000000800 */
[----:B------:R-:W-:-:S04]  /*0ac0*/  UIMAD.WIDE.U32 UR8, UR8, UR9, URZ ;  /* 0x00000009080872a5 */ /* 0x000fc8000f8e003f */
[----:B------:R-:W-:Y:S02]  /*0ad0*/  UIMAD.WIDE.U32 UR16, UR8, UR7, URZ ;  /* 0x00000007081072a5 */ /* 0x000fe4000f8e003f */
[----:B------:R-:W-:-:S04]  /*0ae0*/  UIMAD UR13, UR9, UR7, URZ ;  /* 0x00000007090d72a4 */ /* 0x000fc8000f8e023f */
[----:B------:R-:W-:Y:S01]  /*0af0*/  UIADD3 UR13, UR17, UR13, URZ ;  /* 0x0000000d110d7290 */ /* 0x000fe2000fffe03f */
[----:B--2---:R-:W-:-:S04]  /*0b00*/  @P2 IMAD.WIDE.U32 R8, R4, R9, R6 ;  /* 0x0000000904082225 */ /* 0x004fc800078e0006 */
[----:B------:R-:W-:Y:S02]  /*0b10*/  @P2 IMAD.MOV.U32 R13, RZ, RZ, R8 ;  /* 0x000000ffff0d2224 */ /* 0x000fe400078e0008 */
[----:B0-----:R-:W-:-:S04]  /*0b20*/  @!P2 IMAD.WIDE.U32 R6, R11, R12, R4 ;  /* 0x0000000c0b06a225 */ /* 0x001fc800078e0004 */
[----:B------:R-:W-:Y:S02]  /*0b30*/  @P2 IMAD.MOV.U32 R11, RZ, RZ, RZ ;  /* 0x000000ffff0b2224 */ /* 0x000fe400078e00ff */
[----:B------:R-:W-:Y:S02]  /*0b40*/  @!P2 IMAD.MOV.U32 R13, RZ, RZ, R6 ;  /* 0x000000ffff0da224 */ /* 0x000fe400078e0006 */
[----:B------:R-:W-:Y:S02]  /*0b50*/  @P2 IMAD.IADD R10, R9, 0x1, R11 ;  /* 0x00000001090a2824 */ /* 0x000fe400078e020b */
[----:B------:R-:W-:Y:S01]  /*0b60*/  @!P2 IMAD.MOV.U32 R10, RZ, RZ, R7 ;  /* 0x000000ffff0aa224 */ /* 0x000fe200078e0007 */
[----:B------:R0:W-:Y:S01]  /*0b70*/  STL [R1+0x78], R13 ;  /* 0x0000780d01007387 */ /* 0x0001e20000100800 */
[----:B------:R-:W-:Y:S02]  /*0b80*/  IMAD.MOV.U32 R18, RZ, RZ, R13 ;  /* 0x000000ffff127224 */ /* 0x000fe400078e000d */
[----:B------:R-:W-:Y:S01]  /*0b90*/  IMAD.MOV.U32 R19, RZ, RZ, R10 ;  /* 0x000000ffff137224 */ /* 0x000fe200078e000a */
[----:B------:R0:W-:Y:S01]  /*0ba0*/  STL [R1+0x74], R10 ;  /* 0x0000740a01007387 */ /* 0x0001e20000100800 */
[----:B------:R-:W-:Y:S05]  /*0bb0*/  @P0 BRA `(.L_x_9) ;  /* 0x0000000000280947 */ /* 0x000fea0003800000 */
[----:B------:R-:W-:Y:S01]  /*0bc0*/  IADD3 R18, P0, R18, UR16, RZ ;  /* 0x0000001012127c10 */ /* 0x000fe2000ff1e0ff */
[----:B------:R-:W-:Y:S02]  /*0bd0*/  UISETP.GE.U32.AND UP0, UPT, UR14, 0x5, UPT ;  /* 0x000000050e00788c */ /* 0x000fe4000bf06070 */
[----:B------:R-:W-:Y:S01]  /*0be0*/  UIMAD.WIDE.U32 UR4, UR14, -0x33333333, URZ ;  /* 0xcccccccd0e0478a5 */ /* 0x000fe2000f8e003f */
[----:B------:R-:W-:Y:S01]  /*0bf0*/  IADD3.X R19, R19, UR13, RZ, P0, !PT ;  /* 0x0000000d13137c10 */ /* 0x000fe200087fe4ff */
[----:B------:R1:W-:Y:S02]  /*0c00*/  STL [R1+0x78], R18 ;  /* 0x0000781201007387 */ /* 0x0003e40000100800 */
[----:B------:R-:W-:Y:S02]  /*0c10*/  USHF.R.U32.HI UR5, URZ, 0x2, UR5 ;  /* 0x000000023f057899 */ /* 0x000fe40008011605 */
[----:B------:R1:W-:Y:S01]  /*0c20*/  STL [R1+0x74], R19 ;  /* 0x0000741301007387 */ /* 0x0003e20000100800 */
[----:B------:R-:W-:-:S02]  /*0c30*/  UMOV UR4, URZ ;  /* 0x0000003f00047c82 */ /* 0x000fc40008000000 */
[----:B------:R-:W-:Y:S02]  /*0c40*/  @UP0 ULOP3.LUT UR4, UR5, 0x1, URZ, 0xc0, !UPT ;  /* 0x0000000105040892 */ /* 0x000fe4000f8ec03f */
[----:B------:R-:W-:-:S12]  /*0c50*/  UIMAD UR5, UR5, -0x5, UR14 ;  /* 0xfffffffb050578a4 */ /* 0x000fd8000f8e020e */
.L_x_9:
[----:B------:R-:W-:Y:S01]  /*0c60*/  IMAD.MOV.U32 R8, RZ, RZ, -0x1 ;  /* 0xffffffffff087424 */ /* 0x000fe200078e00ff */
[----:B------:R-:W-:Y:S01]  /*0c70*/  ISETP.GE.U32.AND P0, PT, R18, UR22, PT ;  /* 0x0000001612007c0c */ /* 0x000fe2000bf06070 */
[----:B------:R-:W-:Y:S01]  /*0c80*/  IMAD.MOV.U32 R6, RZ, RZ, -0x1 ;  /* 0xffffffffff067424 */ /* 0x000fe200078e00ff */
[----:B------:R-:W-:Y:S01]  /*0c90*/  PRMT R0, RZ, 0x7610, R0 ;  /* 0x00007610ff007816 */ /* 0x000fe20000000000 */
[----:B------:R-:W-:Y:S01]  /*0ca0*/  IMAD.MOV.U32 R7, RZ, RZ, -0x1 ;  /* 0xffffffffff077424 */ /* 0x000fe200078e00ff */
[----:B------:R2:W-:Y:S01]  /*0cb0*/  STL [R1+0x7c], R8 ;  /* 0x00007c0801007387 */ /* 0x0005e20000100800 */
[----:B------:R-:W-:-:S03]  /*0cc0*/  ISETP.GE.U32.AND.EX P0, PT, R19, UR23, PT, P0 ;  /* 0x0000001713007c0c */ /* 0x000fc6000bf06100 */
[----:B------:R2:W-:Y:S04]  /*0cd0*/  STL [R1+0x70], R6 ;  /* 0x0000700601007387 */ /* 0x0005e80000100800 */
[----:B------:R2:W-:Y:S06]  /*0ce0*/  STL [R1+0x80], R7 ;  /* 0x0000800701007387 */ /* 0x0005ec0000100800 */
[----:B------:R-:W-:Y:S05]  /*0cf0*/  @P0 BRA `(.L_x_10) ;  /* 0x0000000400680947 */ /* 0x000fea0003800000 */
[----:B------:R-:W3:Y:S01]  /*0d00*/  LDC.64 R14, c[0x0][0x628] ;  /* 0x00018a00ff0e7b82 */ /* 0x000ee20000000a00 */
[----:B--2---:R-:W-:Y:S02]  /*0d10*/  IMAD.MOV.U32 R6, RZ, RZ, R18 ;  /* 0x000000ffff067224 */ /* 0x004fe400078e0012 */
[----:B------:R-:W-:-:S05]  /*0d20*/  IMAD.MOV.U32 R7, RZ, RZ, R19 ;  /* 0x000000ffff077224 */ /* 0x000fca00078e0013 */
[----:B------:R-:W2:Y:S08]  /*0d30*/  LDC R0, c[0x0][0x630] ;  /* 0x00018c00ff007b82 */ /* 0x000eb00000000800 */
[----:B------:R-:W4:Y:S01]  /*0d40*/  LDC.64 R16, c[0x0][0x620] ;  /* 0x00018800ff107b82 */ /* 0x000f220000000a00 */
[----:B---3--:R-:W-:-:S04]  /*0d50*/  ISETP.NE.U32.AND P0, PT, R14, RZ, PT ;  /* 0x000000ff0e00720c */ /* 0x008fc80003f05070 */
[----:B------:R-:W-:-:S13]  /*0d60*/  ISETP.NE.AND.EX P0, PT, R15, RZ, PT, P0 ;  /* 0x000000ff0f00720c */ /* 0x000fda0003f05300 */
[----:B--2-4-:R-:W-:Y:S05]  /*0d70*/  @!P0 BRA `(.L_x_11) ;  /* 0x0000000000288947 */ /* 0x014fea0003800000 */
[----:B------:R-:W2:Y:S02]  /*0d80*/  LDC R11, c[0x0][0x634] ;  /* 0x00018d00ff0b7b82 */ /* 0x000ea40000000800 */
[----:B--2---:R-:W-:-:S05]  /*0d90*/  IADD3 R11, P0, R18, R11, RZ ;  /* 0x0000000b120b7210 */ /* 0x004fca0007f1e0ff */
[----:B0-----:R-:W-:-:S04]  /*0da0*/  IMAD.X R13, RZ, RZ, R19, P0 ;  /* 0x000000ffff0d7224 */ /* 0x001fc800000e0613 */
[----:B------:R-:W-:-:S04]  /*0db0*/  IMAD.WIDE.U32 R6, R13, R14, RZ ;  /* 0x0000000e0d067225 */ /* 0x000fc800078e00ff */
[----:B------:R-:W-:-:S04]  /*0dc0*/  IMAD.WIDE.U32 R8, P0, R11, R15, R6 ;  /* 0x0000000f0b087225 */ /* 0x000fc80007800006 */
[----:B------:R-:W-:-:S04]  /*0dd0*/  IMAD.WIDE.U32 R6, R11, R14, RZ ;  /* 0x0000000e0b067225 */ /* 0x000fc800078e00ff */
[----:B------:R-:W-:Y:S01]  /*0de0*/  IMAD.X R11, RZ, RZ, RZ, P0 ;  /* 0x000000ffff0b7224 */ /* 0x000fe200000e06ff */
[----:B------:R-:W-:Y:S01]  /*0df0*/  IADD3 RZ, P0, R7, R8, RZ ;  /* 0x0000000807ff7210 */ /* 0x000fe20007f1e0ff */
[----:B------:R-:W-:-:S04]  /*0e00*/  IMAD.MOV.U32 R10, RZ, RZ, R9 ;  /* 0x000000ffff0a7224 */ /* 0x000fc800078e0009 */
[----:B------:R-:W-:-:S08]  /*0e10*/  IMAD.WIDE.U32.X R6, R13, R15, R10, P0 ;  /* 0x0000000f0d067225 */ /* 0x000fd000000e040a */
.L_x_11:
[-CC-:B------:R-:W-:Y:S01]  /*0e20*/  SHF.R.U64 R25, R6, R0.reuse, R7.reuse ;  /* 0x0000000006197219 */ /* 0x180fe20000001207 */
[----:B0-----:R-:W0:Y:S01]  /*0e30*/  LDC R10, c[0x0][0x618] ;  /* 0x00018600ff0a7b82 */ /* 0x001e220000000800 */
[----:B------:R-:W-:Y:S01]  /*0e40*/  SHF.R.U32.HI R5, RZ, R0, R7 ;  /* 0x00000000ff057219 */ /* 0x000fe20000011607 */
[----:B------:R-:W-:Y:S01]  /*0e50*/  IMAD.MOV.U32 R6, RZ, RZ, R18 ;  /* 0x000000ffff067224 */ /* 0x000fe200078e0012 */
[----:B------:R-:W-:Y:S01]  /*0e60*/  IADD3 R9, P0, RZ, -R25, RZ ;  /* 0x80000019ff097210 */ /* 0x000fe20007f1e0ff */
[----:B------:R-:W-:Y:S01]  /*0e70*/  IMAD.MOV.U32 R7, RZ, RZ, R19 ;  /* 0x000000ffff077224 */ /* 0x000fe200078e0013 */
[----:B------:R-:W-:Y:S01]  /*0e80*/  I2FP.F32.U32 R0, R4 ;  /* 0x0000000400007245 */ /* 0x000fe20000201000 */
[----:B------:R-:W-:Y:S02]  /*0e90*/  ULDC UR7, c[0x0][0x150] ;  /* 0x0000540000077ab9 */ /* 0x000fe40000000800 */
[----:B------:R-:W2:Y:S01]  /*0ea0*/  LDC.64 R22, c[0x0][0x640] ;  /* 0x00019000ff167b82 */ /* 0x000ea20000000a00 */
[----:B------:R-:W-:-:S02]  /*0eb0*/  IMAD.X R11, RZ, RZ, ~R5, P0 ;  /* 0x000000ffff0b7224 */ /* 0x000fc400000e0e05 */
[----:B------:R-:W-:Y:S01]  /*0ec0*/  FMUL R0, R0, UR7 ;  /* 0x0000000700007c20 */ /* 0x000fe20008400000 */
[----:B------:R-:W-:Y:S01]  /*0ed0*/  IMAD.WIDE.U32 R6, R9, R16, R6 ;  /* 0x0000001009067225 */ /* 0x000fe200078e0006 */
[----:B------:R-:W-:-:S03]  /*0ee0*/  ULDC UR7, c[0x0][0x154] ;  /* 0x0000550000077ab9 */ /* 0x000fc60000000800 */
[----:B------:R-:W-:Y:S01]  /*0ef0*/  IMAD R8, R11, R16, RZ ;  /* 0x000000100b087224 */ /* 0x000fe200078e02ff */
[----:B------:R-:W3:Y:S01]  /*0f00*/  LDC R5, c[0x0][0x144] ;  /* 0x00005100ff057b82 */ /* 0x000ee20000000800 */
[----:B------:R-:W4:Y:S02]  /*0f10*/  F2I.U32.TRUNC.NTZ R0, R0 ;  /* 0x0000000000007305 */ /* 0x000f24000020f000 */
[----:B------:R-:W-:-:S04]  /*0f20*/  IMAD R9, R9, R17, R8 ;  /* 0x0000001109097224 */ /* 0x000fc800078e0208 */
[----:B------:R-:W-:Y:S01]  /*0f30*/  IMAD.IADD R7, R7, 0x1, R9 ;  /* 0x0000000107077824 */ /* 0x000fe200078e0209 */
[----:B------:R-:W5:Y:S01]  /*0f40*/  LDC R16, c[0x0][0x608] ;  /* 0x00018200ff107b82 */ /* 0x000f620000000800 */
[----:B------:R-:W-:-:S03]  /*0f50*/  IMAD.MOV.U32 R9, RZ, RZ, -0x1 ;  /* 0xffffffffff097424 */ /* 0x000fc600078e00ff */
[--C-:B0-----:R-:W-:Y:S02]  /*0f60*/  SHF.R.U64 R14, R6, R10, R7.reuse ;  /* 0x0000000a060e7219 */ /* 0x101fe40000001207 */
[----:B------:R-:W-:Y:S02]  /*0f70*/  I2FP.F32.U32 R6, R12 ;  /* 0x0000000c00067245 */ /* 0x000fe40000201000 */
[----:B------:R-:W0:Y:S01]  /*0f80*/  LDC R20, c[0x0][0x658] ;  /* 0x00019600ff147b82 */ /* 0x000e220000000800 */
[----:B--2---:R-:W-:Y:S01]  /*0f90*/  ISETP.NE.U32.AND P0, PT, R22, RZ, PT ;  /* 0x000000ff1600720c */ /* 0x004fe20003f05070 */
[----:B----4-:R-:W-:Y:S02]  /*0fa0*/  IMAD.MOV R8, RZ, RZ, -R0 ;  /* 0x000000ffff087224 */ /* 0x010fe400078e0a00 */
[----:B------:R-:W-:Y:S01]  /*0fb0*/  FMUL R6, R6, UR7 ;  /* 0x0000000706067c20 */ /* 0x000fe20008400000 */
[----:B------:R-:W-:Y:S02]  /*0fc0*/  SHF.R.U32.HI R7, RZ, R10, R7 ;  /* 0x0000000aff077219 */ /* 0x000fe40000011607 */
[----:B------:R-:W-:Y:S01]  /*0fd0*/  ISETP.NE.AND.EX P0, PT, R23, RZ, PT, P0 ;  /* 0x000000ff1700720c */ /* 0x000fe20003f05300 */
[----:B------:R2:W4:Y:S01]  /*0fe0*/  F2I.U32.TRUNC.NTZ R13, R6 ;  /* 0x00000006000d7305 */ /* 0x000522000020f000 */
[----:B------:R-:W2:Y:S01]  /*0ff0*/  LDC R15, c[0x0][0x148] ;  /* 0x00005200ff0f7b82 */ /* 0x000ea20000000800 */
[----:B---3--:R-:W-:-:S07]  /*1000*/  IMAD R0, R5, R8, R4 ;  /* 0x0000000805007224 */ /* 0x008fce00078e0204 */
[----:B-1----:R-:W1:Y:S01]  /*1010*/  LDC R18, c[0x0][0x600] ;  /* 0x00018000ff127b82 */ /* 0x002e620000000800 */
[-CC-:B-----5:R-:W-:Y:S02]  /*1020*/  SHF.R.U64 R26, R14, R16.reuse, R7.reuse ;  /* 0x000000100e1a7219 */ /* 0x1a0fe40000001207 */
[----:B------:R-:W-:Y:S01]  /*1030*/  SHF.R.U32.HI R5, RZ, R16, R7 ;  /* 0x00000010ff057219 */ /* 0x000fe20000011607 */
[----:B------:R-:W-:-:S04]  /*1040*/  IMAD.MOV.U32 R7, RZ, RZ, 0x1 ;  /* 0x00000001ff077424 */ /* 0x000fc800078e00ff */
[----:B------:R-:W3:Y:S01]  /*1050*/  LDC R19, c[0x0][0x648] ;  /* 0x00019200ff137b82 */ /* 0x000ee20000000800 */
[-C--:B0-----:R-:W-:Y:S02]  /*1060*/  SHF.L.U32 R4, R9, R20.reuse, RZ ;  /* 0x0000001409047219 */ /* 0x081fe400000006ff */
[--C-:B------:R-:W-:Y:S02]  /*1070*/  SHF.R.U64 R16, R26, R20, R5.reuse ;  /* 0x000000141a107219 */ /* 0x100fe40000001205 */
[----:B------:R-:W-:Y:S02]  /*1080*/  LOP3.LUT R11, RZ, R4, RZ, 0x33, !PT ;  /* 0x00000004ff0b7212 */ /* 0x000fe400078e33ff */
[-C--:B------:R-:W-:Y:S01]  /*1090*/  SHF.R.U32.HI R5, RZ, R20.reuse, R5 ;  /* 0x00000014ff057219 */ /* 0x080fe20000011605 */
[----:B------:R-:W0:Y:S01]  /*10a0*/  LDC R21, c[0x0][0x638] ;  /* 0x00018e00ff157b82 */ /* 0x000e220000000800 */
[----:B------:R-:W-:Y:S01]  /*10b0*/  SHF.L.U32 R10, R7, R20, RZ ;  /* 0x00000014070a7219 */ /* 0x000fe200000006ff */
[----:B------:R-:W-:-:S06]  /*10c0*/  IMAD.MOV.U32 R4, RZ, RZ, R16 ;  /* 0x000000ffff047224 */ /* 0x000fcc00078e0010 */
[----:B------:R-:W0:Y:S01]  /*10d0*/  LDC R24, c[0x0][0x610] ;  /* 0x00018400ff187b82 */ /* 0x000e220000000800 */
[----:B--2-4-:R-:W-:Y:S05]  /*10e0*/  @!P0 BRA `(.L_x_12) ;  /* 0x0000000000288947 */ /* 0x014fea0003800000 */
[----:B------:R-:W2:Y:S02]  /*10f0*/  LDC R9, c[0x0][0x64c] ;  /* 0x00019300ff097b82 */ /* 0x000ea40000000800 */
[----:B--2---:R-:W-:-:S05]  /*1100*/  IADD3 R9, P0, R16, R9, RZ ;  /* 0x0000000910097210 */ /* 0x004fca0007f1e0ff */
[----:B------:R-:W-:-:S04]  /*1110*/  IMAD.X R17, RZ, RZ, R5, P0 ;  /* 0x000000ffff117224 */ /* 0x000fc800000e0605 */
[----:B------:R-:W-:-:S04]  /*1120*/  IMAD.WIDE.U32 R4, R17, R22, RZ ;  /* 0x0000001611047225 */ /* 0x000fc800078e00ff */
[----:B------:R-:W-:-:S04]  /*1130*/  IMAD.WIDE.U32 R6, P0, R9, R23, R4 ;  /* 0x0000001709067225 */ /* 0x000fc80007800004 */
[----:B------:R-:W-:-:S04]  /*1140*/  IMAD.WIDE.U32 R4, R9, R22, RZ ;  /* 0x0000001609047225 */ /* 0x000fc800078e00ff */
[----:B------:R-:W-:Y:S01]  /*1150*/  IMAD.X R9, RZ, RZ, RZ, P0 ;  /* 0x000000ffff097224 */ /* 0x000fe200000e06ff */
[----:B------:R-:W-:Y:S01]  /*1160*/  IADD3 RZ, P0, R5, R6, RZ ;  /* 0x0000000605ff7210 */ /* 0x000fe20007f1e0ff */
[----:B------:R-:W-:-:S04]  /*1170*/  IMAD.MOV.U32 R8, RZ, RZ, R7 ;  /* 0x000000ffff087224 */ /* 0x000fc800078e0007 */
[----:B------:R-:W-:-:S08]  /*1180*/  IMAD.WIDE.U32.X R4, R17, R23, R8, P0 ;  /* 0x0000001711047225 */ /* 0x000fd000000e0408 */
.L_x_12:
[----:B---3--:R-:W-:Y:S01]  /*1190*/  SHF.R.U64 R4, R4, R19, R5 ;  /* 0x0000001304047219 */ /* 0x008fe20000001205 */
[----:B-1----:R-:W-:Y:S01]  /*11a0*/  VIADD R5, R18, 0xffffffff ;  /* 0xffffffff12057836 */ /* 0x002fe20000000000 */
[----:B------:R-:W-:Y:S01]  /*11b0*/  LOP3.LUT R11, R26, R11, RZ, 0xc0, !PT ;  /* 0x0000000b1a0b7212 */ /* 0x000fe200078ec0ff */
[----:B------:R-:W-:Y:S02]  /*11c0*/  IMAD.MOV R13, RZ, RZ, -R13 ;  /* 0x000000ffff0d7224 */ /* 0x000fe400078e0a0d */
[----:B------:R-:W-:Y:S01]  /*11d0*/  IMAD.MOV R6, RZ, RZ, -R4 ;  /* 0x000000ffff067224 */ /* 0x000fe200078e0a04 */
[----:B------:R-:W-:Y:S01]  /*11e0*/  LOP3.LUT R14, R14, R5, RZ, 0xc0, !PT ;  /* 0x000000050e0e7212 */ /* 0x000fe200078ec0ff */
[----:B------:R-:W-:Y:S02]  /*11f0*/  @P2 IMAD R0, R15, R13, R12 ;  /* 0x0000000d0f002224 */ /* 0x000fe400078e020c */
[----:B------:R-:W-:Y:S02]  /*1200*/  IMAD R11, R10, R4, R11 ;  /* 0x000000040a0b7224 */ /* 0x000fe400078e020b */
[----:B0-----:R-:W-:-:S02]  /*1210*/  IMAD R5, R6, R21, R16 ;  /* 0x0000001506057224 */ /* 0x001fc400078e0210 */
[----:B------:R-:W-:Y:S02]  /*1220*/  IMAD R4, R11, R24, R0 ;  /* 0x000000180b047224 */ /* 0x000fe400078e0200 */
[----:B------:R-:W-:Y:S02]  /*1230*/  IMAD R5, R5, R18, R14 ;  /* 0x0000001205057224 */ /* 0x000fe400078e020e */
[----:B------:R-:W-:-:S03]  /*1240*/  IMAD.MOV.U32 R0, RZ, RZ, 0x1 ;  /* 0x00000001ff007424 */ /* 0x000fc600078e00ff */
[----:B------:R-:W-:Y:S02]  /*1250*/  SEL R6, R5, R4, !P2 ;  /* 0x0000000405067207 */ /* 0x000fe40005000000 */
[----:B------:R-:W-:-:S03]  /*1260*/  SEL R4, R4, R5, !P2 ;  /* 0x0000000504047207 */ /* 0x000fc60005000000 */
[----:B------:R3:W-:Y:S04]  /*1270*/  STL [R1+0x80], R6 ;  /* 0x0000800601007387 */ /* 0x0007e80000100800 */
[----:B------:R3:W-:Y:S04]  /*1280*/  STL [R1+0x70], R25 ;  /* 0x0000701901007387 */ /* 0x0007e80000100800 */
[----:B------:R3:W-:Y:S02]  /*1290*/  STL [R1+0x7c], R4 ;  /* 0x00007c0401007387 */ /* 0x0007e40000100800 */
.L_x_10:
[----:B------:R-:W-:Y:S05]  /*12a0*/  @!P1 BRA `(.L_x_13) ;  /* 0x000000dc00109947 */ /* 0x000fea0003800000 */
[----:B------:R-:W-:-:S06]  /*12b0*/  UISETP.GT.U32.AND UP0, UPT, UR12, 0x1, UPT ;  /* 0x000000010c00788c */ /* 0x000fcc000bf04070 */
[----:B------:R-:W-:-:S13]  /*12c0*/  PLOP3.LUT P0, PT, PT, PT, UP0, 0x80, 0x0 ;  /* 0x000000000000781c */ /* 0x000fda0003f0f008 */
[----:B------:R-:W-:Y:S05]  /*12d0*/  @P0 EXIT ;  /* 0x000000000000094d */ /* 0x000fea0003800000 */
.L_x_14:
[----:B------:R-:W-:-:S08]  /*12e0*/  NOP ;  /* 0x0000000000007918 */ /* 0x000fd00000000000 */
[----:B------:R-:W4:Y:S02]  /*12f0*/  USETMAXREG.TRY_ALLOC.CTAPOOL UP0, 0xe8 ;  /* 0x000000e8000079c8 */ /* 0x000f240008000600 */
[----:B----4-:R-:W-:-:S13]  /*1300*/  PLOP3.LUT P0, PT, PT, PT, UP0, 0x80, 0x0 ;  /* 0x000000000000781c */ /* 0x010fda0003f0f008 */
[----:B------:R-:W-:Y:S05]  /*1310*/  @!P0 BRA `(.L_x_14) ;  /* 0xfffffffc00f08947 */ /* 0x000fea000383ffff */
[----:B------:R-:W-:-:S13]  /*1320*/  LOP3.LUT P0, RZ, R0, 0xff, RZ, 0xc0, !PT ;  /* 0x000000ff00ff7812 */ /* 0x000fda000780c0ff */
[----:B------:R-:W-:Y:S05]  /*1330*/  @!P0 EXIT ;  /* 0x000000000000894d */ /* 0x000fea0003800000 */
[----:B------:R-:W4:Y:S01]  /*1340*/  S2UR UR6, SR_CgaCtaId ;  /* 0x00000000000679c3 */ /* 0x000f220000008800 */
[----:B------:R-:W-:Y:S01]  /*1350*/  SHF.R.S32.HI R3, RZ, 0x1f, R2 ;  /* 0x0000001fff037819 */ /* 0x000fe20000011402 */
[----:B------:R-:W-:Y:S01]  /*1360*/  UIADD3 UR7, UR18, -0x1, URZ ;  /* 0xffffffff12077890 */ /* 0x000fe2000fffe03f */
[----:B------:R-:W-:Y:S02]  /*1370*/  UMOV UR22, 0x400 ;  /* 0x0000040000167882 */ /* 0x000fe40000000000 */
[CC--:B------:R-:W-:Y:S01]  /*1380*/  LEA.HI R0, R3.reuse, R2.reuse, RZ, 0x2 ;  /* 0x0000000203007211 */ /* 0x0c0fe200078f10ff */
[----:B------:R-:W-:Y:S01]  /*1390*/  UISETP.LT.AND UP0, UPT, UR14, 0x1, UPT ;  /* 0x000000010e00788c */ /* 0x000fe2000bf01270 */
[----:B------:R-:W-:Y:S01]  /*13a0*/  LEA.HI R3, R3, R2, RZ, 0x5 ;  /* 0x0000000203037211 */ /* 0x000fe200078f28ff */
[----:B------:R-:W-:Y:S01]  /*13b0*/  ULOP3.LUT UR30, UR15, 0x1, URZ, 0xfc, !UPT ;  /* 0x000000010f1e7892 */ /* 0x000fe2000f8efc3f */
[--C-:B---3--:R-:W-:Y:S01]  /*13c0*/  SHF.R.S32.HI R4, RZ, 0x2, R0.reuse ;  /* 0x00000002ff047819 */ /* 0x108fe20000011400 */
[----:B------:R-:W-:Y:S01]  /*13d0*/  USEL UR19, UR14, 0x1, UP0 ;  /* 0x000000010e137887 */ /* 0x000fe20008000000 */
[----:B------:R-:W-:Y:S01]  /*13e0*/  SHF.R.S32.HI R5, RZ, 0x1f, R0 ;  /* 0x0000001fff057819 */ /* 0x000fe20000011400 */
[----:B------:R-:W-:Y:S01]  /*13f0*/  UISETP.NE.AND UP0, UPT, UR7, URZ, UPT ;  /* 0x0000003f0700728c */ /* 0x000fe2000bf05270 */
[----:B--2---:R-:W-:Y:S01]  /*1400*/  SHF.R.S32.HI R7, RZ, 0x5, R3 ;  /* 0x00000005ff077819 */ /* 0x004fe20000011403 */
[----:B------:R-:W-:Y:S01]  /*1410*/  USHF.L.U32 UR29, UR14, 0x1, URZ ;  /* 0x000000010e1d7899 */ /* 0x000fe2000800063f */
[----:B------:R-:W-:Y:S01]  /*1420*/  LEA.HI R5, R5, R4, RZ, 0x3 ;  /* 0x0000000405057211 */ /* 0x000fe200078f18ff */
[----:B------:R-:W-:Y:S01]  /*1430*/  UIADD3 UR19, -UR19, UR14, URZ ;  /* 0x0000000e13137290 */ /* 0x000fe2000fffe13f */
[----:B------:R-:W-:Y:S01]  /*1440*/  LOP3.LUT R3, R0, 0xfffffffc, RZ, 0xc0, !PT ;  /* 0xfffffffc00037812 */ /* 0x000fe200078ec0ff */
[----:B------:R-:W-:Y:S01]  /*1450*/  USEL UR27, URZ, 0x1, UP0 ;  /* 0x000000013f1b7887 */ /* 0x000fe20008000000 */
[----:B------:R-:W-:-:S03]  /*1460*/  LOP3.LUT R5, R5, 0xfffffff8, RZ, 0xc0, !PT ;  /* 0xfffffff805057812 */ /* 0x000fc600078ec0ff */
[----:B------:R-:W-:Y:S01]  /*1470*/  IMAD.IADD R6, R2, 0x1, -R3 ;  /* 0x0000000102067824 */ /* 0x000fe200078e0a03 */
[----:B----4-:R-:W-:Y:S01]  /*1480*/  ULEA UR22, UR6, UR22, 0x18 ;  /* 0x0000001606167291 */ /* 0x010fe2000f8ec03f */
[----:B------:R-:W-:Y:S01]  /*1490*/  IMAD.IADD R4, R4, 0x1, -R5 ;  /* 0x0000000104047824 */ /* 0x000fe200078e0a05 */
[----:B------:R-:W-:Y:S02]  /*14a0*/  USHF.L.U32 UR6, UR7, 0x3, URZ ;  /* 0x0000000307067899 */ /* 0x000fe4000800063f */
[----:B------:R2:W-:Y:S01]  /*14b0*/  STL [R1+0x84], R6 ;  /* 0x0000840601007387 */ /* 0x0005e20000100800 */
[----:B------:R-:W-:Y:S01]  /*14c0*/  UIADD3 UR28, UR22, 0x60, URZ ;  /* 0x00000060161c7890 */ /* 0x000fe2000fffe03f */
[--C-:B------:R-:W-:Y:S01]  /*14d0*/  IMAD R0, R7, -0x10, -R4.reuse ;  /* 0xfffffff007007824 */ /* 0x100fe200078e0a04 */
[----:B------:R-:W-:Y:S01]  /*14e0*/  ULOP3.LUT UR6, UR6, 0x8, URZ, 0xc0, !UPT ;  /* 0x0000000806067892 */ /* 0x000fe2000f8ec03f */
[----:B------:R-:W-:Y:S01]  /*14f0*/  SHF.R.S32.HI R5, RZ, 0x1f, R4 ;  /* 0x0000001fff057819 */ /* 0x000fe20000011404 */
[----:B------:R-:W-:-:S02]  /*1500*/  ULEA UR18, UR18, UR28, 0x3 ;  /* 0x0000001c12127291 */ /* 0x000fc4000f8e183f */
[----:B------:R-:W-:Y:S02]  /*1510*/  ULOP3.LUT UR26, UR6, 0x8, URZ, 0x3c, !UPT ;  /* 0x00000008061a7892 */ /* 0x000fe4000f8e3c3f */
[----:B------:R-:W-:Y:S01]  /*1520*/  ULOP3.LUT UR12, UR6, 0x18, URZ, 0x3c, !UPT ;  /* 0x00000018060c7892 */ /* 0x000fe2000f8e3c3f */
[----:B------:R-:W-:Y:S02]  /*1530*/  IMAD.WIDE R2, R7, 0x10, R4 ;  /* 0x0000001007027825 */ /* 0x000fe400078e0204 */
[----:B------:R-:W-:Y:S02]  /*1540*/  ULDC UR6, c[0x0][0x284] ;  /* 0x0000a10000067ab9 */ /* 0x000fe40000000800 */
[----:B------:R-:W-:-:S05]  /*1550*/  VIADD R0, R0, UR6 ;  /* 0x0000000600007c36 */ /* 0x000fca0008000000 */
[----:B------:R2:W-:Y:S04]  /*1560*/  STL [R1+0x90], R0 ;  /* 0x0000900001007387 */ /* 0x0005e80000100800 */
[----:B------:R2:W-:Y:S02]  /*1570*/  STL.64 [R1+0x88], R2 ;  /* 0x0000880201007387 */ /* 0x0005e40000100a00 */
.L_x_297:
[----:B--2---:R-:W-:Y:S01]  /*1580*/  IMAD.U32 R0, RZ, RZ, UR27 ;  /* 0x0000001bff007e24 */ /* 0x004fe2000f8e00ff */
[----:B0-----:R-:W2:Y:S01]  /*1590*/  LDC R2, c[0x0][0x28c] ;  /* 0x0000a300ff027b82 */ /* 0x001ea20000000800 */
[----:B------:R-:W-:Y:S01]  /*15a0*/  UMOV UR6, URZ ;  /* 0x0000003f00067c82 */ /* 0x000fe20008000000 */
[----:B------:R-:W-:Y:S02]  /*15b0*/  UMOV UR24, UR5 ;  /* 0x0000000500187c82 */ /* 0x000fe40008000000 */
[----:B------:R-:W-:-:S04]  /*15c0*/  SHF.L.U32 R0, R0, 0x1f, RZ ;  /* 0x0000001f00007819 */ /* 0x000fc800000006ff */
[----:B------:R-:W3:Y:S01]  /*15d0*/  SYNCS.PHASECHK.TRANS64.TRYWAIT P0, [UR18+-0x8], R0 ;  /* 0xfffff800ff0075a7 */ /* 0x000ee20008000152 */
[----:B--2---:R-:W-:Y:S01]  /*15e0*/  ISETP.GE.AND P1, PT, R2, 0x1, PT ;  /* 0x000000010200780c */ /* 0x004fe20003f26270 */
[----:B-1-34-:R-:W-:-:S12]  /*15f0*/  @!P0 BRA `(.L_x_15) ;  /* 0x000000e800808947 */ /* 0x01afd80003800000 */
.L_x_320:
[----:B------:R3:W-:Y:S01]  /*1600*/  STL [R1+0x6c], RZ ;  /* 0x00006cff01007387 */ /* 0x0007e20000100800 */
[----:B------:R-:W-:Y:S01]  /*1610*/  UMOV UR23, UR4 ;  /* 0x0000000400177c82 */ /* 0x000fe20008000000 */
[----:B------:R-:W-:Y:S01]  /*1620*/  UMOV UR7, URZ ;  /* 0x0000003f00077c82 */ /* 0x000fe20008000000 */
[----:B------:R-:W-:Y:S01]  /*1630*/  UMOV UR8, URZ ;  /* 0x0000003f00087c82 */ /* 0x000fe20008000000 */
[----:B------:R3:W-:Y:S01]  /*1640*/  STL [R1+0x68], RZ ;  /* 0x000068ff01007387 */ /* 0x0007e20000100800 */
[----:B--2---:R-:W-:Y:S01]  /*1650*/  IMAD.MOV.U32 R0, RZ, RZ, RZ ;  /* 0x000000ffff007224 */ /* 0x004fe200078e00ff */
[----:B------:R-:W-:Y:S02]  /*1660*/  CS2R R2, SRZ ;  /* 0x0000000000027805 */ /* 0x000fe4000001ff00 */
[----:B------:R-:W-:Y:S01]  /*1670*/  CS2R R4, SRZ ;  /* 0x0000000000047805 */ /* 0x000fe2000001ff00 */
[----:B------:R3:W-:Y:S01]  /*1680*/  STL [R1+0x64], RZ ;  /* 0x000064ff01007387 */ /* 0x0007e20000100800 */
[----:B------:R-:W-:-:S02]  /*1690*/  CS2R R6, SRZ ;  /* 0x0000000000067805 */ /* 0x000fc4000001ff00 */
[----:B------:R-:W-:Y:S02]  /*16a0*/  CS2R R8, SRZ ;  /* 0x0000000000087805 */ /* 0x000fe4000001ff00 */
[----:B0-----:R-:W-:Y:S01]  /*16b0*/  CS2R R10, SRZ ;  /* 0x00000000000a7805 */ /* 0x001fe2000001ff00 */
[----:B------:R3:W-:Y:S01]  /*16c0*/  STL [R1+0x60], RZ ;  /* 0x000060ff01007387 */ /* 0x0007e20000100800 */
[----:B------:R-:W-:Y:S02]  /*16d0*/  CS2R R12, SRZ ;  /* 0x00000000000c7805 */ /* 0x000fe4000001ff00 */
[----:B------:R-:W-:Y:S02]  /*16e0*/  CS2R R14, SRZ ;  /* 0x00000000000e7805 */ /* 0x000fe4000001ff00 */
[----:B------:R-:W-:Y:S01]  /*16f0*/  CS2R R16, SRZ ;  /* 0x0000000000107805 */ /* 0x000fe2000001ff00 */
[----:B------:R3:W-:Y:S01]  /*1700*/  STL [R1+0x5c], RZ ;  /* 0x00005cff01007387 */ /* 0x0007e20000100800 */
[----:B-1----:R-:W-:-:S02]  /*1710*/  CS2R R18, SRZ ;  /* 0x0000000000127805 */ /* 0x002fc4000001ff00 */
[----:B------:R-:W-:Y:S02]  /*1720*/  CS2R R20, SRZ ;  /* 0x0000000000147805 */ /* 0x000fe4000001ff00 */
[----:B------:R-:W-:Y:S01]  /*1730*/  CS2R R22, SRZ ;  /* 0x0000000000167805 */ /* 0x000fe2000001ff00 */
[----:B------:R3:W-:Y:S01]  /*1740*/  STL [R1+0x58], RZ ;  /* 0x000058ff01007387 */ /* 0x0007e20000100800 */
[----:B------:R-:W-:Y:S02]  /*1750*/  CS2R R152, SRZ ;  /* 0x0000000000987805 */ /* 0x000fe4000001ff00 */
[----:B------:R-:W-:Y:S02]  /*1760*/  CS2R R154, SRZ ;  /* 0x00000000009a7805 */ /* 0x000fe4000001ff00 */
[----:B------:R-:W-:Y:S01]  /*1770*/  CS2R R156, SRZ ;  /* 0x00000000009c7805 */ /* 0x000fe2000001ff00 */
[----:B------:R3:W-:Y:S01]  /*1780*/  STL [R1+0x54], RZ ;  /* 0x000054ff01007387 */ /* 0x0007e20000100800 */
[----:B------:R-:W-:-:S02]  /*1790*/  CS2R R158, SRZ ;  /* 0x00000000009e7805 */ /* 0x000fc4000001ff00 */
        /* <DEDUP_REMOVED lines=44> */
[----:B------:R-:W-:Y:S01]  /*1a60*/  CS2R R226, SRZ ;  /* 0x0000000000e27805 */ /* 0x000fe2000001ff00 */
[----:B------:R-:W-:Y:S01]  /*1a70*/  IMAD.MOV.U32 R228, RZ, RZ, RZ ;  /* 0x000000ffffe47224 */ /* 0x000fe200078e00ff */
[----:B------:R3:W-:Y:S01]  /*1a80*/  STL [R1+0x24], RZ ;  /* 0x000024ff01007387 */ /* 0x0007e20000100800 */
[----:B------:R-:W-:Y:S02]  /*1a90*/  CS2R R24, SRZ ;  /* 0x0000000000187805 */ /* 0x000fe4000001ff00 */
[----:B------:R-:W-:-:S02]  /*1aa0*/  CS2R R26, SRZ ;  /* 0x00000000001a7805 */ /* 0x000fc4000001ff00 */
[----:B------:R-:W-:Y:S01]  /*1ab0*/  CS2R R28, SRZ ;  /* 0x00000000001c7805 */ /* 0x000fe2000001ff00 */
[----:B------:R3:W-:Y:S01]  /*1ac0*/  STL [R1+0x20], RZ ;  /* 0x000020ff01007387 */ /* 0x0007e20000100800 */
[----:B------:R-:W-:Y:S02]  /*1ad0*/  CS2R R30, SRZ ;  /* 0x00000000001e7805 */ /* 0x000fe4000001ff00 */
[----:B------:R-:W-:Y:S02]  /*1ae0*/  CS2R R32, SRZ ;  /* 0x0000000000207805 */ /* 0x000fe4000001ff00 */
[----:B------:R-:W-:Y:S01]  /*1af0*/  CS2R R34, SRZ ;  /* 0x0000000000227805 */ /* 0x000fe2000001ff00 */
        /* <DEDUP_REMOVED lines=28> */
[----:B------:R3:W-:Y:S01]  /*1cc0*/  STL [R1], RZ ;  /* 0x000000ff01007387 */ /* 0x0007e20000100800 */
[----:B------:R-:W-:Y:S02]  /*1cd0*/  CS2R R78, SRZ ;  /* 0x00000000004e7805 */ /* 0x000fe4000001ff00 */
[----:B------:R-:W-:Y:S02]  /*1ce0*/  CS2R R80, SRZ ;  /* 0x0000000000507805 */ /* 0x000fe4000001ff00 */
[----:B------:R-:W-:Y:S02]  /*1cf0*/  CS2R R82, SRZ ;  /* 0x0000000000527805 */ /* 0x000fe4000001ff00 */
[----:B------:R-:W-:Y:S02]  /*1d00*/  CS2R R84, SRZ ;  /* 0x0000000000547805 */ /* 0x000fe4000001ff00 */
[----:B------:R-:W-:-:S02]  /*1d10*/  CS2R R86, SRZ ;  /* 0x0000000000567805 */ /* 0x000fc4000001ff00 */
[----:B------:R-:W-:Y:S02]  /*1d20*/  CS2R R88, SRZ ;  /* 0x0000000000587805 */ /* 0x000fe4000001ff00 */
        /* <DEDUP_REMOVED lines=30> */
[----:B------:R-:W-:Y:S01]  /*1f10*/  CS2R R150, SRZ ;  /* 0x0000000000967805 */ /* 0x000fe2000001ff00 */
[----:B---3--:R-:W-:Y:S06]  /*1f20*/  @!P1 BRA `(.L_x_16) ;  /* 0x0000001000a09947 */ /* 0x008fec0003800000 */
[----:B------:R-:W-:-:S06]  /*1f30*/  UISETP.NE.AND UP0, UPT, UR30, 0x3, UPT ;  /* 0x000000031e00788c */ /* 0x000fcc000bf05270 */
[----:B------:R-:W-:-:S13]  /*1f40*/  PLOP3.LUT P1, PT, PT, PT, UP0, 0x80, 0x0 ;  /* 0x000000000000781c */ /* 0x000fda0003f2f008 */
[----:B------:R-:W-:Y:S05]  /*1f50*/  @!P1 BRA `(.L_x_17) ;  /* 0x0000000000049947 */ /* 0x000fea0003800000 */
[----:B------:R-:W-:Y:S01]  /*1f60*/  BPT.TRAP 0x1 ;  /* 0x000000040000795c */ /* 0x000fe20000300000 */
.L_x_17:
[----:B------:R-:W-:Y:S01]  /*1f70*/  ULEA UR6, UR5, UR22, 0x3 ;  /* 0x0000001605067291 */ /* 0x000fe2000f8e183f */
[----:B------:R-:W-:-:S05]  /*1f80*/  IMAD.U32 R0, RZ, RZ, UR4 ;  /* 0x00000004ff007e24 */ /* 0x000fca000f8e00ff */
[----:B------:R-:W-:-:S04]  /*1f90*/  SHF.L.U32 R0, R0, 0x1f, RZ ;  /* 0x0000001f00007819 */ /* 0x000fc800000006ff */
[----:B------:R0:W1:Y:S01]  /*1fa0*/  SYNCS.PHASECHK.TRANS64.TRYWAIT P0, [UR6], R0 ;  /* 0x00000000ff0075a7 */ /* 0x0000620008000146 */
[----:B------:R-:W-:Y:S05]  /*1fb0*/  @!P1 BRA `(.L_x_18) ;  /* 0x0000000000049947 */ /* 0x000fea0003800000 */
[----:B------:R-:W-:Y:S01]  /*1fc0*/  BPT.TRAP 0x1 ;  /* 0x000000040000795c */ /* 0x000fe20000300000 */
.L_x_18:
[----:B-1----:R-:W-:Y:S05]  /*1fd0*/  @P0 BRA `(.L_x_19) ;  /* 0x0000000000080947 */ /* 0x002fea0003800000 */
[----:B------:R-:W1:Y:S02]  /*1fe0*/  SYNCS.PHASECHK.TRANS64.TRYWAIT P0, [UR6], R0 ;  /* 0x00000000ff0075a7 */ /* 0x000e640008000146 */
[----:B-1----:R-:W-:Y:S05]  /*1ff0*/  @!P0 BRA `(.L_x_20) ;  /* 0x000000e000188947 */ /* 0x002fea0003800000 */
.L_x_19:
[----:B------:R-:W-:Y:S01]  /*2000*/  UIADD3 UR6, UR22, 0x180, URZ ;  /* 0x0000018016067890 */ /* 0x000fe2000fffe03f */
[----:B------:R-:W-:Y:S01]  /*2010*/  WARPGROUP.ARRIVE ;  /* 0x00000000000079c5 */ /* 0x000fe20000000000 */
[----:B------:R-:W-:Y:S01]  /*2020*/  UIADD3 UR7, UR22, 0xa180, URZ ;  /* 0x0000a18016077890 */ /* 0x000fe2000fffe03f */
[----:B------:R2:W-:Y:S01]  /*2030*/  STL [R1+0x6c], RZ ;  /* 0x00006cff01007387 */ /* 0x0005e20000100800 */
[----:B------:R-:W-:Y:S01]  /*2040*/  USHF.R.U32.HI UR6, URZ, 0x4, UR6 ;  /* 0x000000043f067899 */ /* 0x000fe20008011606 */
[----:B01----:R-:W-:Y:S01]  /*2050*/  IMAD.MOV.U32 R0, RZ, RZ, RZ ;  /* 0x000000ffff007224 */ /* 0x003fe200078e00ff */
[----:B------:R-:W-:Y:S01]  /*2060*/  USHF.R.U32.HI UR7, URZ, 0x4, UR7 ;  /* 0x000000043f077899 */ /* 0x000fe20008011607 */
[----:B------:R2:W-:Y:S01]  /*2070*/  STL [R1+0x68], RZ ;  /* 0x000068ff01007387 */ /* 0x0005e20000100800 */
[----:B------:R-:W-:Y:S01]  /*2080*/  ULOP3.LUT UR6, UR6, 0x3fff, URZ, 0xc0, !UPT ;  /* 0x00003fff06067892 */ /* 0x000fe2000f8ec03f */
[----:B------:R-:W-:Y:S01]  /*2090*/  CS2R R2, SRZ ;  /* 0x0000000000027805 */ /* 0x000fe2000001ff00 */
[----:B------:R-:W-:Y:S01]  /*20a0*/  ULOP3.LUT UR7, UR7, 0x3fff, URZ, 0xc0, !UPT ;  /* 0x00003fff07077892 */ /* 0x000fe2000f8ec03f */
[----:B------:R2:W-:Y:S01]  /*20b0*/  STL [R1+0x64], RZ ;  /* 0x000064ff01007387 */ /* 0x0005e20000100800 */
[----:B------:R-:W-:Y:S01]  /*20c0*/  ULOP3.LUT UR6, UR6, 0x10000, URZ, 0xfc, !UPT ;  /* 0x0001000006067892 */ /* 0x000fe2000f8efc3f */
[----:B------:R-:W-:Y:S01]  /*20d0*/  CS2R R4, SRZ ;  /* 0x0000000000047805 */ /* 0x000fe2000001ff00 */
[----:B------:R-:W-:Y:S01]  /*20e0*/  ULOP3.LUT UR7, UR7, 0x10000, URZ, 0xfc, !UPT ;  /* 0x0001000007077892 */ /* 0x000fe2000f8efc3f */
[----:B------:R2:W-:Y:S01]  /*20f0*/  STL [R1+0x60], RZ ;  /* 0x000060ff01007387 */ /* 0x0005e20000100800 */
[----:B------:R-:W-:Y:S01]  /*2100*/  ULEA UR6, UR5, UR6, 0x9 ;  /* 0x0000000605067291 */ /* 0x000fe2000f8e483f */
[----:B------:R-:W-:Y:S01]  /*2110*/  CS2R R6, SRZ ;  /* 0x0000000000067805 */ /* 0x000fe2000001ff00 */
[----:B------:R-:W-:Y:S01]  /*2120*/  ULEA UR7, UR5, UR7, 0xb ;  /* 0x0000000705077291 */ /* 0x000fe2000f8e583f */
[----:B------:R2:W-:Y:S01]  /*2130*/  STL [R1+0x5c], RZ ;  /* 0x00005cff01007387 */ /* 0x0005e20000100800 */
[----:B------:R-:W-:Y:S01]  /*2140*/  UMOV UR9, 0x40000040 ;  /* 0x4000004000097882 */ /* 0x000fe20000000000 */
[----:B------:R-:W-:Y:S01]  /*2150*/  UMOV UR11, 0x40000040 ;  /* 0x40000040000b7882 */ /* 0x000fe20000000000 */
[----:B------:R-:W-:Y:S01]  /*2160*/  CS2R R8, SRZ ;  /* 0x0000000000087805 */ /* 0x000fe2000001ff00 */
[----:B------:R-:W-:Y:S01]  /*2170*/  UMOV UR8, UR6 ;  /* 0x0000000600087c82 */ /* 0x000fe20008000000 */
[----:B------:R2:W-:Y:S01]  /*2180*/  STL [R1+0x58], RZ ;  /* 0x000058ff01007387 */ /* 0x0005e20000100800 */
[----:B------:R-:W-:Y:S01]  /*2190*/  UMOV UR10, UR7 ;  /* 0x00000007000a7c82 */ /* 0x000fe20008000000 */
[----:B------:R-:W-:Y:S01]  /*21a0*/  CS2R R10, SRZ ;  /* 0x00000000000a7805 */ /* 0x000fe2000001ff00 */
[----:B------:R-:W-:Y:S01]  /*21b0*/  QGMMA.64x256x32.F32.E4M3.E5M2 R24, gdesc[UR8], RZ, !UPT ;  /* 0x03e00000081879f3 */ /* 0x000fe2000c7028ff */
[----:B------:R-:W-:Y:S01]  /*21c0*/  UIADD3 UR8, UR6, 0x2, URZ ;  /* 0x0000000206087890 */ /* 0x000fe2000fffe03f */
[----:B------:R2:W-:Y:S01]  /*21d0*/  STL [R1+0x54], RZ ;  /* 0x000054ff01007387 */ /* 0x0005e20000100800 */
[----:B------:R-:W-:Y:S01]  /*21e0*/  UIADD3 UR10, UR7, 0x2, URZ ;  /* 0x00000002070a7890 */ /* 0x000fe2000fffe03f */
[----:B------:R-:W-:Y:S01]  /*21f0*/  CS2R R12, SRZ ;  /* 0x00000000000c7805 */ /* 0x000fe2000001ff00 */
[----:B------:R-:W-:Y:S01]  /*2200*/  UMOV UR9, 0x40000040 ;  /* 0x4000004000097882 */ /* 0x000fe20000000000 */
[----:B------:R-:W-:Y:S01]  /*2210*/  UMOV UR11, 0x40000040 ;  /* 0x40000040000b7882 */ /* 0x000fe20000000000 */
        /* <DEDUP_REMOVED lines=57> */
[----:B------:R-:W-:Y:S01]  /*25b0*/  CS2R R226, SRZ ;  /* 0x0000000000e27805 */ /* 0x000fe2000001ff00 */
[----:B------:R-:W-:-:S02]  /*25c0*/  IMAD.MOV.U32 R228, RZ, RZ, RZ ;  /* 0x000000ffffe47224 */ /* 0x000fc400078e00ff */
[----:B------:R2:W-:Y:S04]  /*25d0*/  STL [R1+0x14], RZ ;  /* 0x000014ff01007387 */ /* 0x0005e80000100800 */
[----:B------:R2:W-:Y:S04]  /*25e0*/  STL [R1+0x10], RZ ;  /* 0x000010ff01007387 */ /* 0x0005e80000100800 */
[----:B------:R2:W-:Y:S04]  /*25f0*/  STL [R1+0xc], RZ ;  /* 0x00000cff01007387 */ /* 0x0005e80000100800 */
[----:B------:R2:W-:Y:S04]  /*2600*/  STL [R1+0x8], RZ ;  /* 0x000008ff01007387 */ /* 0x0005e80000100800 */
[----:B------:R2:W-:Y:S04]  /*2610*/  STL [R1+0x4], RZ ;  /* 0x000004ff01007387 */ /* 0x0005e80000100800 */
[----:B------:R2:W-:Y:S01]  /*2620*/  STL [R1], RZ ;  /* 0x000000ff01007387 */ /* 0x0005e20000100800 */
[----:B------:R-:W-:Y:S01]  /*2630*/  QGMMA.64x256x32.F32.E4M3.E5M2 R24, gdesc[UR8], R24 ;  /* 0x03e00000081879f3 */ /* 0x000fe20008702818 */
[----:B------:R-:W-:-:S02]  /*2640*/  UIADD3 UR8, UR6, 0x4, URZ ;  /* 0x0000000406087890 */ /* 0x000fc4000fffe03f */
[----:B------:R-:W-:Y:S01]  /*2650*/  UIADD3 UR10, UR7, 0x4, URZ ;  /* 0x00000004070a7890 */ /* 0x000fe2000fffe03f */
[----:B------:R-:W-:Y:S01]  /*2660*/  UMOV UR9, 0x40000040 ;  /* 0x4000004000097882 */ /* 0x000fe20000000000 */
[----:B------:R-:W-:-:S15]  /*2670*/  UMOV UR11, 0x40000040 ;  /* 0x40000040000b7882 */ /* 0x000fde0000000000 */
[----:B------:R-:W-:-:S08]  /*2680*/  NOP ;  /* 0x0000000000007918 */ /* 0x000fd00000000000 */
[----:B------:R-:W-:Y:S01]  /*2690*/  QGMMA.64x256x32.F32.E4M3.E5M2 R24, gdesc[UR8], R24 ;  /* 0x03e00000081879f3 */ /* 0x000fe20008702818 */
[----:B------:R-:W-:Y:S02]  /*26a0*/  UIADD3 UR10, UR7, 0x6, URZ ;  /* 0x00000006070a7890 */ /* 0x000fe4000fffe03f */
[----:B------:R-:W-:Y:S01]  /*26b0*/  UIADD3 UR8, UR6, 0x6, URZ ;  /* 0x0000000606087890 */ /* 0x000fe2000fffe03f */
[----:B------:R-:W-:Y:S01]  /*26c0*/  ULDC UR7, c[0x0][0x50c] ;  /* 0x0001430000077ab9 */ /* 0x000fe20000000800 */
[----:B------:R-:W-:Y:S01]  /*26d0*/  UMOV UR9, 0x40000040 ;  /* 0x4000004000097882 */ /* 0x000fe20000000000 */
[----:B------:R-:W-:Y:S01]  /*26e0*/  UISETP.NE.AND UP0, UPT, UR7, 0x4, UPT ;  /* 0x000000040700788c */ /* 0x000fe2000bf05270 */
[----:B------:R-:W-:Y:S01]  /*26f0*/  UMOV UR11, 0x40000040 ;  /* 0x40000040000b7882 */ /* 0x000fe20000000000 */
[----:B------:R-:W-:Y:S02]  /*2700*/  UMOV UR6, 0x4 ;  /* 0x0000000400067882 */ /* 0x000fe40000000000 */
[----:B------:R-:W-:-:S06]  /*2710*/  USEL UR7, URZ, 0x1, UP0 ;  /* 0x000000013f077887 */ /* 0x000fcc0008000000 */
[----:B------:R-:W-:-:S12]  /*2720*/  ISETP.NE.AND P0, PT, RZ, UR7, PT ;  /* 0x00000007ff007c0c */ /* 0x000fd8000bf05270 */
[----:B------:R-:W-:Y:S01]  /*2730*/  QGMMA.64x256x32.F32.E4M3.E5M2 R24, gdesc[UR8], R24, gsb0 ;  /* 0x03e00000081879f3 */ /* 0x000fe20008002818 */
[----:B--2---:R-:W-:Y:S05]  /*2740*/  @!P0 BRA `(.L_x_21) ;  /* 0x0000000800808947 */ /* 0x004fea0003800000 */
[----:B------:R-:W-:Y:S02]  /*2750*/  WARPGROUP.DEPBAR.LE gsb0, 0x0 ;  /* 0x00008000000079c5 */ /* 0x000fe40000010000 */
[----:B------:R-:W-:-:S01]  /*2760*/  FADD R227, RZ, R25 ;  /* 0x00000019ffe37221 */ /* 0x000fc20000000000 */
[----:B------:R-:W-:Y:S01]  /*2770*/  FADD R228, RZ, R24 ;  /* 0x00000018ffe47221 */ /* 0x000fe20000000000 */
[----:B------:R-:W-:-:S01]  /*2780*/  FADD R226, RZ, R26 ;  /* 0x0000001affe27221 */ /* 0x000fc20000000000 */
[----:B------:R-:W-:Y:S01]  /*2790*/  FADD R225, RZ, R27 ;  /* 0x0000001bffe17221 */ /* 0x000fe20000000000 */
[----:B------:R-:W-:-:S01]  /*27a0*/  FADD R224, RZ, R28 ;  /* 0x0000001cffe07221 */ /* 0x000fc20000000000 */
[----:B------:R0:W-:Y:S01]  /*27b0*/  STL [R1+0x98], R227 ;  /* 0x000098e301007387 */ /* 0x0001e20000100800 */
[----:B------:R-:W-:-:S01]  /*27c0*/  FADD R223, RZ, R29 ;  /* 0x0000001dffdf7221 */ /* 0x000fc20000000000 */
[----:B------:R-:W-:Y:S01]  /*27d0*/  FADD R222, RZ, R30 ;  /* 0x0000001effde7221 */ /* 0x000fe20000000000 */
[----:B------:R-:W-:-:S01]  /*27e0*/  FADD R221, RZ, R31 ;  /* 0x0000001fffdd7221 */ /* 0x000fc20000000000 */
[----:B------:R-:W-:Y:S01]  /*27f0*/  FADD R220, RZ, R32 ;  /* 0x00000020ffdc7221 */ /* 0x000fe20000000000 */
[----:B------:R-:W-:-:S01]  /*2800*/  FADD R219, RZ, R33 ;  /* 0x00000021ffdb7221 */ /* 0x000fc20000000000 */
[----:B------:R-:W-:Y:S01]  /*2810*/  FADD R218, RZ, R34 ;  /* 0x00000022ffda7221 */ /* 0x000fe20000000000 */
[----:B------:R-:W-:-:S01]  /*2820*/  FADD R217, RZ, R35 ;  /* 0x00000023ffd97221 */ /* 0x000fc20000000000 */
[----:B------:R-:W-:Y:S01]  /*2830*/  FADD R216, RZ, R36 ;  /* 0x00000024ffd87221 */ /* 0x000fe20000000000 */
[----:B------:R-:W-:-:S01]  /*2840*/  FADD R215, RZ, R37 ;  /* 0x00000025ffd77221 */ /* 0x000fc20000000000 */
[----:B0-----:R-:W-:Y:S01]  /*2850*/  FADD R227, RZ, R124 ;  /* 0x0000007cffe37221 */ /* 0x001fe20000000000 */
[----:B------:R-:W-:-:S01]  /*2860*/  FADD R214, RZ, R38 ;  /* 0x00000026ffd67221 */ /* 0x000fc20000000000 */
[----:B------:R-:W-:Y:S01]  /*2870*/  FADD R213, RZ, R39 ;  /* 0x00000027ffd57221 */ /* 0x000fe20000000000 */
[----:B------:R-:W-:-:S01]  /*2880*/  FADD R212, RZ, R40 ;  /* 0x00000028ffd47221 */ /* 0x000fc20000000000 */
[----:B------:R-:W-:Y:S01]  /*2890*/  FADD R211, RZ, R41 ;  /* 0x00000029ffd37221 */ /* 0x000fe20000000000 */
[----:B------:R0:W-:Y:S01]  /*28a0*/  STL [R1], R227 ;  /* 0x000000e301007387 */ /* 0x0001e20000100800 */
        /* <DEDUP_REMOVED lines=94> */
[----:B0-----:R-:W-:-:S05]  /*2e90*/  FADD R227, RZ, R131 ;  /* 0x00000083ffe37221 */ /* 0x001fca0000000000 */
[----:B------:R0:W-:Y:S02]  /*2ea0*/  STL [R1+0x1c], R227 ;  /* 0x00001ce301007387 */ /* 0x0001e40000100800 */
        /* <DEDUP_REMOVED lines=39> */
[----:B------:R0:W-:Y:S04]  /*3120*/  STL [R1+0x6c], R227 ;  /* 0x00006ce301007387 */ /* 0x0001e80000100800 */
[----:B0-----:R0:W5:Y:S01]  /*3130*/  LDL.LU R227, [R1+0x98] ;  /* 0x0000980001e37983 */ /* 0x0011620000300800 */
[----:B------:R-:W-:-:S05]  /*3140*/  UMOV UR6, URZ ;  /* 0x0000003f00067c82 */ /* 0x000fca0008000000 */
.L_x_21:
[----:B------:R-:W-:Y:S01]  /*3150*/  UIADD3 UR24, UR5, 0x1, URZ ;  /* 0x0000000105187890 */ /* 0x000fe2000fffe03f */
[----:B------:R-:W-:-:S03]  /*3160*/  UMOV UR8, 0x1 ;  /* 0x0000000100087882 */ /* 0x000fc60000000000 */
[----:B------:R-:W-:-:S04]  /*3170*/  UISETP.NE.AND UP0, UPT, UR24, 0x5, UPT ;  /* 0x000000051800788c */ /* 0x000fc8000bf05270 */
[----:B------:R-:W-:Y:S02]  /*3180*/  USEL UR23, URZ, 0x1, UP0 ;  /* 0x000000013f177887 */ /* 0x000fe40008000000 */
[----:B------:R-:W-:Y:S02]  /*3190*/  USEL UR24, UR24, URZ, UP0 ;  /* 0x0000003f18187287 */ /* 0x000fe40008000000 */
[----:B------:R-:W-:-:S12]  /*31a0*/  ULOP3.LUT UR23, UR4, UR23, URZ, 0x3c, !UPT ;  /* 0x0000001704177292 */ /* 0x000fd8000f8e3c3f */
.L_x_16:
[----:B------:R-:W-:-:S06]  /*31b0*/  UISETP.GE.AND UP0, UPT, UR19, 0x1, UPT ;  /* 0x000000011300788c */ /* 0x000fcc000bf06270 */
[----:B------:R-:W-:-:S13]  /*31c0*/  PLOP3.LUT P0, PT, PT, PT, UP0, 0x80, 0x0 ;  /* 0x000000000000781c */ /* 0x000fda0003f0f008 */
[----:B------:R-:W-:Y:S05]  /*31d0*/  @!P0 BRA `(.L_x_22) ;  /* 0x0000001000bc8947 */ /* 0x000fea0003800000 */
[----:B------:R-:W-:Y:S01]  /*31e0*/  UMOV UR25, UR19 ;  /* 0x0000001300197c82 */ /* 0x000fe20008000000 */
[----:B------:R-:W-:Y:S01]  /*31f0*/  UMOV UR33, UR5 ;  /* 0x0000000500217c82 */ /* 0x000fe20008000000 */
[----:B------:R-:W-:-:S05]  /*3200*/  ULDC UR35, c[0x0][0x50c] ;  /* 0x0001430000237ab9 */ /* 0x000fca0000000800 */
.L_x_30:
[----:B------:R-:W-:-:S06]  /*3210*/  UISETP.NE.AND UP0, UPT, UR30, 0x3, UPT ;  /* 0x000000031e00788c */ /* 0x000fcc000bf05270 */
[----:B------:R-:W-:-:S13]  /*3220*/  PLOP3.LUT P1, PT, PT, PT, UP0, 0x80, 0x0 ;  /* 0x000000000000781c */ /* 0x000fda0003f2f008 */
[----:B-1---5:R-:W-:Y:S05]  /*3230*/  @!P1 BRA `(.L_x_23) ;  /* 0x0000000000049947 */ /* 0x022fea0003800000 */
[----:B------:R-:W-:Y:S01]  /*3240*/  BPT.TRAP 0x1 ;  /* 0x000000040000795c */ /* 0x000fe20000300000 */
.L_x_23:
[----:B------:R-:W-:Y:S01]  /*3250*/  ULEA UR9, UR24, UR22, 0x3 ;  /* 0x0000001618097291 */ /* 0x000fe2000f8e183f */
[----:B------:R-:W-:-:S05]  /*3260*/  IMAD.U32 R229, RZ, RZ, UR23 ;  /* 0x00000017ffe57e24 */ /* 0x000fca000f8e00ff */
[----:B------:R-:W-:-:S04]  /*3270*/  SHF.L.U32 R229, R229, 0x1f, RZ ;  /* 0x0000001fe5e57819 */ /* 0x000fc800000006ff */
[----:B------:R1:W2:Y:S01]  /*3280*/  SYNCS.PHASECHK.TRANS64.TRYWAIT P0, [UR9], R229 ;  /* 0x000000e5ff0075a7 */ /* 0x0002a20008000149 */
[----:B------:R-:W-:Y:S05]  /*3290*/  @!P1 BRA `(.L_x_24) ;  /* 0x0000000000049947 */ /* 0x000fea0003800000 */
[----:B------:R-:W-:Y:S01]  /*32a0*/  BPT.TRAP 0x1 ;  /* 0x000000040000795c */ /* 0x000fe20000300000 */
.L_x_24:
[----:B--2---:R-:W-:Y:S05]  /*32b0*/  @P0 BRA `(.L_x_25) ;  /* 0x0000000000080947 */ /* 0x004fea0003800000 */
[----:B------:R-:W2:Y:S02]  /*32c0*/  SYNCS.PHASECHK.TRANS64.TRYWAIT P0, [UR9], R229 ;  /* 0x000000e5ff0075a7 */ /* 0x000ea40008000149 */
[----:B--2---:R-:W-:Y:S05]  /*32d0*/  @!P0 BRA `(.L_x_26) ;  /* 0x000000cc00788947 */ /* 0x004fea0003800000 */
.L_x_25:
[----:B------:R-:W-:Y:S01]  /*32e0*/  UIADD3 UR9, UR22, 0x180, URZ ;  /* 0x0000018016097890 */ /* 0x000fe2000fffe03f */
[----:B------:R-:W-:Y:S01]  /*32f0*/  WARPGROUP.ARRIVE ;  /* 0x00000000000079c5 */ /* 0x000fe20000000000 */
[----:B------:R-:W-:Y:S02]  /*3300*/  UIADD3 UR10, UR22, 0xa180, URZ ;  /* 0x0000a180160a7890 */ /* 0x000fe4000fffe03f */
[----:B------:R-:W-:Y:S02]  /*3310*/  USHF.R.U32.HI UR9, URZ, 0x4, UR9 ;  /* 0x000000043f097899 */ /* 0x000fe40008011609 */
[----:B------:R-:W-:Y:S02]  /*3320*/  USHF.R.U32.HI UR10, URZ, 0x4, UR10 ;  /* 0x000000043f0a7899 */ /* 0x000fe4000801160a */
[----:B------:R-:W-:Y:S02]  /*3330*/  UISETP.NE.AND UP0, UPT, UR7, URZ, UPT ;  /* 0x0000003f0700728c */ /* 0x000fe4000bf05270 */
[----:B------:R-:W-:-:S02]  /*3340*/  ULOP3.LUT UR9, UR9, 0x3fff, URZ, 0xc0, !UPT ;  /* 0x00003fff09097892 */ /* 0x000fc4000f8ec03f */
[----:B------:R-:W-:Y:S02]  /*3350*/  ULOP3.LUT UR10, UR10, 0x3fff, URZ, 0xc0, !UPT ;  /* 0x00003fff0a0a7892 */ /* 0x000fe4000f8ec03f */
[----:B------:R-:W-:Y:S02]  /*3360*/  USEL UR8, UR8, URZ, !UP0 ;  /* 0x0000003f08087287 */ /* 0x000fe4000c000000 */
[----:B------:R-:W-:Y:S02]  /*3370*/  ULOP3.LUT UR7, UR9, 0x10000, URZ, 0xfc, !UPT ;  /* 0x0001000009077892 */ /* 0x000fe4000f8efc3f */
[----:B------:R-:W-:Y:S02]  /*3380*/  ULOP3.LUT UR10, UR10, 0x10000, URZ, 0xfc, !UPT ;  /* 0x000100000a0a7892 */ /* 0x000fe4000f8efc3f */
[----:B------:R-:W-:Y:S02]  /*3390*/  UISETP.NE.U32.AND UP0, UPT, UR8, URZ, UPT ;  /* 0x0000003f0800728c */ /* 0x000fe4000bf05070 */
[----:B------:R-:W-:-:S02]  /*33a0*/  ULEA UR7, UR24, UR7, 0x9 ;  /* 0x0000000718077291 */ /* 0x000fc4000f8e483f */
[----:B------:R-:W-:Y:S01]  /*33b0*/  ULEA UR34, UR24, UR10, 0xb ;  /* 0x0000000a18227291 */ /* 0x000fe2000f8e583f */
[----:B------:R-:W-:Y:S01]  /*33c0*/  UMOV UR9, 0x40000040 ;  /* 0x4000004000097882 */ /* 0x000fe20000000000 */
[----:B------:R-:W-:Y:S01]  /*33d0*/  UMOV UR11, 0x40000040 ;  /* 0x40000040000b7882 */ /* 0x000fe20000000000 */
[----:B------:R-:W-:Y:S02]  /*33e0*/  UIADD3 UR6, UR6, 0x4, URZ ;  /* 0x0000000406067890 */ /* 0x000fe4000fffe03f */
[----:B------:R-:W-:Y:S02]  /*33f0*/  UMOV UR8, UR7 ;  /* 0x0000000700087c82 */ /* 0x000fe40008000000 */
[----:B------:R-:W-:Y:S02]  /*3400*/  UMOV UR10, UR34 ;  /* 0x00000022000a7c82 */ /* 0x000fe40008000000 */
[----:B------:R-:W-:Y:S01]  /*3410*/  QGMMA.64x256x32.F32.E4M3.E5M2 R24, gdesc[UR8], R24, UP0 ;  /* 0x03e00000081879f3 */ /* 0x000fe2000bf02818 */
[----:B------:R-:W-:-:S02]  /*3420*/  UIADD3 UR8, UR7, 0x2, URZ ;  /* 0x0000000207087890 */ /* 0x000fc4000fffe03f */
[----:B------:R-:W-:Y:S01]  /*3430*/  UIADD3 UR10, UR34, 0x2, URZ ;  /* 0x00000002220a7890 */ /* 0x000fe2000fffe03f */
[----:B------:R-:W-:Y:S01]  /*3440*/  UMOV UR9, 0x40000040 ;  /* 0x4000004000097882 */ /* 0x000fe20000000000 */
[----:B------:R-:W-:Y:S01]  /*3450*/  UMOV UR11, 0x40000040 ;  /* 0x40000040000b7882 */ /* 0x000fe20000000000 */
[----:B------:R-:W-:-:S15]  /*3460*/  UISETP.NE.AND UP0, UPT, UR6, UR35, UPT ;  /* 0x000000230600728c */ /* 0x000fde000bf05270 */
[----:B------:R-:W-:-:S07]  /*3470*/  NOP ;  /* 0x0000000000007918 */ /* 0x000fce0000000000 */
[----:B------:R-:W-:Y:S01]  /*3480*/  QGMMA.64x256x32.F32.E4M3.E5M2 R24, gdesc[UR8], R24 ;  /* 0x03e00000081879f3 */ /* 0x000fe20008702818 */
[----:B------:R-:W-:Y:S02]  /*3490*/  UIADD3 UR8, UR7, 0x4, URZ ;  /* 0x0000000407087890 */ /* 0x000fe4000fffe03f */
[----:B------:R-:W-:Y:S01]  /*34a0*/  UIADD3 UR10, UR34, 0x4, URZ ;  /* 0x00000004220a7890 */ /* 0x000fe2000fffe03f */
[----:B------:R-:W-:Y:S01]  /*34b0*/  UMOV UR9, 0x40000040 ;  /* 0x4000004000097882 */ /* 0x000fe20000000000 */
[----:B------:R-:W-:-:S15]  /*34c0*/  UMOV UR11, 0x40000040 ;  /* 0x40000040000b7882 */ /* 0x000fde0000000000 */
[----:B------:R-:W-:-:S08]  /*34d0*/  NOP ;  /* 0x0000000000007918 */ /* 0x000fd00000000000 */
[----:B------:R-:W-:Y:S01]  /*34e0*/  QGMMA.64x256x32.F32.E4M3.E5M2 R24, gdesc[UR8], R24 ;  /* 0x03e00000081879f3 */ /* 0x000fe20008702818 */
[----:B------:R-:W-:Y:S02]  /*34f0*/  UIADD3 UR8, UR7, 0x6, URZ ;  /* 0x0000000607087890 */ /* 0x000fe4000fffe03f */
[----:B------:R-:W-:Y:S01]  /*3500*/  UIADD3 UR10, UR34, 0x6, URZ ;  /* 0x00000006220a7890 */ /* 0x000fe2000fffe03f */
[----:B------:R-:W-:Y:S01]  /*3510*/  UMOV UR9, 0x40000040 ;  /* 0x4000004000097882 */ /* 0x000fe20000000000 */
[----:B------:R-:W-:Y:S01]  /*3520*/  UMOV UR11, 0x40000040 ;  /* 0x40000040000b7882 */ /* 0x000fe20000000000 */
[----:B------:R-:W-:-:S06]  /*3530*/  USEL UR7, URZ, 0x1, UP0 ;  /* 0x000000013f077887 */ /* 0x000fcc0008000000 */
[----:B------:R-:W-:-:S15]  /*3540*/  ISETP.NE.AND P0, PT, RZ, UR7, PT ;  /* 0x00000007ff007c0c */ /* 0x000fde000bf05270 */
[----:B------:R-:W-:-:S01]  /*3550*/  NOP ;  /* 0x0000000000007918 */ /* 0x000fc20000000000 */
[----:B------:R-:W-:Y:S03]  /*3560*/  QGMMA.64x256x32.F32.E4M3.E5M2 R24, gdesc[UR8], R24, gsb0 ;  /* 0x03e00000081879f3 */ /* 0x000fe60008002818 */
[----:B------:R-:W-:Y:S02]  /*3570*/  WARPGROUP.DEPBAR.LE gsb0, 0x1 ;  /* 0x00008000000079c5 */ /* 0x000fe40000010100 */
[----:B------:R-:W-:Y:S05]  /*3580*/  @!P0 BRA `(.L_x_27) ;  /* 0x0000000c00708947 */ /* 0x000fea0003800000 */
[----:B------:R-:W-:Y:S02]  /*3590*/  WARPGROUP.DEPBAR.LE gsb0, 0x0 ;  /* 0x00008000000079c5 */ /* 0x000fe40000010000 */
[----:B-----5:R-:W-:-:S01]  /*35a0*/  FADD R227, R25, R227 ;  /* 0x000000e319e37221 */ /* 0x020fc20000000000 */
[----:B------:R-:W-:Y:S01]  /*35b0*/  FADD R226, R26, R226 ;  /* 0x000000e21ae27221 */ /* 0x000fe20000000000 */
[----:B------:R-:W-:-:S01]  /*35c0*/  FADD R225, R27, R225 ;  /* 0x000000e11be17221 */ /* 0x000fc20000000000 */
[----:B------:R-:W-:Y:S01]  /*35d0*/  FADD R224, R28, R224 ;  /* 0x000000e01ce07221 */ /* 0x000fe20000000000 */
[----:B------:R-:W-:-:S01]  /*35e0*/  FADD R223, R29, R223 ;  /* 0x000000df1ddf7221 */ /* 0x000fc20000000000 */
[----:B------:R2:W-:Y:S01]  /*35f0*/  STL [R1+0x98], R227 ;  /* 0x000098e301007387 */ /* 0x0005e20000100800 */
[----:B------:R-:W-:-:S01]  /*3600*/  FADD R222, R30, R222 ;  /* 0x000000de1ede7221 */ /* 0x000fc20000000000 */
[----:B------:R-:W-:Y:S01]  /*3610*/  FADD R221, R31, R221 ;  /* 0x000000dd1fdd7221 */ /* 0x000fe20000000000 */
[----:B------:R-:W-:-:S01]  /*3620*/  FADD R220, R32, R220 ;  /* 0x000000dc20dc7221 */ /* 0x000fc20000000000 */
[----:B------:R-:W-:Y:S01]  /*3630*/  FADD R219, R33, R219 ;  /* 0x000000db21db7221 */ /* 0x000fe20000000000 */
[----:B------:R-:W-:-:S01]  /*3640*/  FADD R218, R34, R218 ;  /* 0x000000da22da7221 */ /* 0x000fc20000000000 */
[----:B------:R-:W-:Y:S01]  /*3650*/  FADD R217, R35, R217 ;  /* 0x000000d923d97221 */ /* 0x000fe20000000000 */
[----:B------:R-:W-:-:S01]  /*3660*/  FADD R216, R36, R216 ;  /* 0x000000d824d87221 */ /* 0x000fc20000000000 */
[----:B------:R-:W-:Y:S01]  /*3670*/  FADD R215, R37, R215 ;  /* 0x000000d725d77221 */ /* 0x000fe20000000000 */
[----:B------:R-:W-:-:S01]  /*3680*/  FADD R214, R38, R214 ;  /* 0x000000d626d67221 */ /* 0x000fc20000000000 */
[----:B--2---:R-:W2:Y:S01]  /*3690*/  LDL.LU R227, [R1+0x28] ;  /* 0x0000280001e37983 */ /* 0x004ea20000300800 */
[----:B------:R-:W-:-:S01]  /*36a0*/  FADD R213, R39, R213 ;  /* 0x000000d527d57221 */ /* 0x000fc20000000000 */
[----:B------:R-:W-:Y:S01]  /*36b0*/  FADD R212, R40, R212 ;  /* 0x000000d428d47221 */ /* 0x000fe20000000000 */
[----:B------:R-:W-:-:S01]  /*36c0*/  FADD R211, R41, R211 ;  /* 0x000000d329d37221 */ /* 0x000fc20000000000 */
[----:B------:R3:W-:Y:S01]  /*36d0*/  STL [R1+0x9c], R226 ;  /* 0x00009ce201007387 */ /* 0x0007e20000100800 */
[----:B------:R-:W-:-:S03]  /*36e0*/  FADD R228, R24, R228 ;  /* 0x000000e418e47221 */ /* 0x000fc60000000000 */
[----:B---3--:R-:W3:Y:S04]  /*36f0*/  LDL.LU R226, [R1+0x24] ;  /* 0x0000240001e27983 */ /* 0x008ee80000300800 */
[----:B------:R4:W-:Y:S04]  /*3700*/  STL [R1+0xa0], R225 ;  /* 0x0000a0e101007387 */ /* 0x0009e80000100800 */
[----:B----4-:R-:W4:Y:S04]  /*3710*/  LDL.LU R225, [R1+0x20] ;  /* 0x0000200001e17983 */ /* 0x010f280000300800 */
[----:B------:R0:W-:Y:S04]  /*3720*/  STL [R1+0xa4], R224 ;  /* 0x0000a4e001007387 */ /* 0x0001e80000100800 */
[----:B0-----:R-:W4:Y:S04]  /*3730*/  LDL.LU R224, [R1+0x1c] ;  /* 0x00001c0001e07983 */ /* 0x001f280000300800 */
        /* <DEDUP_REMOVED lines=13> */
[----:B0-----:R-:W4:Y:S04]  /*3810*/  LDL.LU R217, [R1] ;  /* 0x0000000001d97983 */ /* 0x001f280000300800 */
[----:B------:R-:W-:Y:S04]  /*3820*/  STL [R1+0xc4], R216 ;  /* 0x0000c4d801007387 */ /* 0x000fe80000100800 */
[----:B------:R-:W-:Y:S04]  /*3830*/  STL [R1+0xc8], R215 ;  /* 0x0000c8d701007387 */ /* 0x000fe80000100800 */
[----:B------:R-:W-:Y:S04]  /*3840*/  STL [R1+0xcc], R214 ;  /* 0x0000ccd601007387 */ /* 0x000fe80000100800 */
[----:B------:R-:W-:Y:S04]  /*3850*/  STL [R1+0xd0], R213 ;  /* 0x0000d0d501007387 */ /* 0x000fe80000100800 */
[----:B------:R-:W-:Y:S04]  /*3860*/  STL [R1+0xd4], R212 ;  /* 0x0000d4d401007387 */ /* 0x000fe80000100800 */
[----:B------:R0:W-:Y:S01]  /*3870*/  STL [R1+0xd8], R211 ;  /* 0x0000d8d301007387 */ /* 0x0001e20000100800 */
[----:B--2---:R-:W-:-:S01]  /*3880*/  FADD R227, R134, R227 ;  /* 0x000000e386e37221 */ /* 0x004fc20000000000 */
[----:B---3--:R-:W-:Y:S01]  /*3890*/  FADD R226, R133, R226 ;  /* 0x000000e285e27221 */ /* 0x008fe20000000000 */
[----:B----4-:R-:W-:-:S01]  /*38a0*/  FADD R225, R132, R225 ;  /* 0x000000e184e17221 */ /* 0x010fc20000000000 */
[----:B------:R-:W-:Y:S01]  /*38b0*/  FADD R224, R131, R224 ;  /* 0x000000e083e07221 */ /* 0x000fe20000000000 */
[----:B------:R-:W-:-:S01]  /*38c0*/  FADD R223, R130, R223 ;  /* 0x000000df82df7221 */ /* 0x000fc20000000000 */
[----:B------:R-:W-:Y:S01]  /*38d0*/  FADD R222, R129, R222 ;  /* 0x000000de81de7221 */ /* 0x000fe20000000000 */
[----:B------:R-:W-:-:S01]  /*38e0*/  FADD R221, R128, R221 ;  /* 0x000000dd80dd7221 */ /* 0x000fc20000000000 */
[----:B------:R-:W-:Y:S01]  /*38f0*/  FADD R220, R127, R220 ;  /* 0x000000dc7fdc7221 */ /* 0x000fe20000000000 */
[----:B------:R-:W-:-:S01]  /*3900*/  FADD R219, R126, R219 ;  /* 0x000000db7edb7221 */ /* 0x000fc20000000000 */
[----:B------:R-:W-:Y:S01]  /*3910*/  FADD R218, R125, R218 ;  /* 0x000000da7dda7221 */ /* 0x000fe20000000000 */
[----:B------:R-:W-:-:S05]  /*3920*/  FADD R217, R124, R217 ;  /* 0x000000d97cd97221 */ /* 0x000fca0000000000 */
[----:B------:R2:W-:Y:S04]  /*3930*/  STL [R1], R217 ;  /* 0x000000d901007387 */ /* 0x0005e80000100800 */
[----:B------:R3:W-:Y:S04]  /*3940*/  STL [R1+0x4], R218 ;  /* 0x000004da01007387 */ /* 0x0007e80000100800 */
[----:B------:R4:W-:Y:S04]  /*3950*/  STL [R1+0x8], R219 ;  /* 0x000008db01007387 */ /* 0x0009e80000100800 */
[----:B------:R1:W-:Y:S04]  /*3960*/  STL [R1+0xc], R220 ;  /* 0x00000cdc01007387 */ /* 0x0003e80000100800 */
[----:B------:R1:W-:Y:S04]  /*3970*/  STL [R1+0x10], R221 ;  /* 0x000010dd01007387 */ /* 0x0003e80000100800 */
[----:B------:R1:W-:Y:S04]  /*3980*/  STL [R1+0x14], R222 ;  /* 0x000014de01007387 */ /* 0x0003e80000100800 */
[----:B------:R1:W-:Y:S04]  /*3990*/  STL [R1+0x18], R223 ;  /* 0x000018df01007387 */ /* 0x0003e80000100800 */
[----:B------:R1:W-:Y:S04]  /*39a0*/  STL [R1+0x1c], R224 ;  /* 0x00001ce001007387 */ /* 0x0003e80000100800 */
[----:B0-----:R-:W4:Y:S04]  /*39b0*/  LDL.LU R211, [R1+0x2c] ;  /* 0x00002c0001d37983 */ /* 0x001f280000300800 */
[----:B------:R0:W-:Y:S04]  /*39c0*/  STL [R1+0x20], R225 ;  /* 0x000020e101007387 */ /* 0x0001e80000100800 */
[----:B------:R-:W4:Y:S04]  /*39d0*/  LDL.LU R212, [R1+0x30] ;  /* 0x0000300001d47983 */ /* 0x000f280000300800 */
[----:B------:R0:W-:Y:S04]  /*39e0*/  STL [R1+0x24], R226 ;  /* 0x000024e201007387 */ /* 0x0001e80000100800 */
[----:B------:R-:W4:Y:S04]  /*39f0*/  LDL.LU R213, [R1+0x34] ;  /* 0x0000340001d57983 */ /* 0x000f280000300800 */
[----:B------:R0:W-:Y:S04]  /*3a00*/  STL [R1+0x28], R227 ;  /* 0x000028e301007387 */ /* 0x0001e80000100800 */
[----:B------:R-:W4:Y:S04]  /*3a10*/  LDL.LU R214, [R1+0x38] ;  /* 0x0000380001d67983 */ /* 0x000f280000300800 */
[----:B------:R-:W4:Y:S04]  /*3a20*/  LDL.LU R215, [R1+0x3c] ;  /* 0x00003c0001d77983 */ /* 0x000f280000300800 */
[----:B------:R-:W4:Y:S04]  /*3a30*/  LDL.LU R216, [R1+0x40] ;  /* 0x0000400001d87983 */ /* 0x000f280000300800 */
[----:B--2---:R-:W2:Y:S04]  /*3a40*/  LDL.LU R217, [R1+0x44] ;  /* 0x0000440001d97983 */ /* 0x004ea80000300800 */
[----:B---3--:R-:W3:Y:S04]  /*3a50*/  LDL.LU R218, [R1+0x48] ;  /* 0x0000480001da7983 */ /* 0x008ee80000300800 */
[----:B----4-:R-:W4:Y:S04]  /*3a60*/  LDL.LU R219, [R1+0x4c] ;  /* 0x00004c0001db7983 */ /* 0x010f280000300800 */
[----:B-1----:R-:W4:Y:S04]  /*3a70*/  LDL.LU R220, [R1+0x50] ;  /* 0x0000500001dc7983 */ /* 0x002f280000300800 */
[----:B------:R-:W4:Y:S04]  /*3a80*/  LDL.LU R221, [R1+0x54] ;  /* 0x0000540001dd7983 */ /* 0x000f280000300800 */
[----:B------:R-:W4:Y:S04]  /*3a90*/  LDL.LU R222, [R1+0x58] ;  /* 0x0000580001de7983 */ /* 0x000f280000300800 */
[----:B------:R-:W4:Y:S04]  /*3aa0*/  LDL.LU R223, [R1+0x5c] ;  /* 0x00005c0001df7983 */ /* 0x000f280000300800 */
[----:B------:R-:W4:Y:S04]  /*3ab0*/  LDL.LU R224, [R1+0x60] ;  /* 0x0000600001e07983 */ /* 0x000f280000300800 */
[----:B0-----:R-:W4:Y:S04]  /*3ac0*/  LDL.LU R225, [R1+0x64] ;  /* 0x0000640001e17983 */ /* 0x001f280000300800 */
[----:B------:R-:W4:Y:S04]  /*3ad0*/  LDL.LU R226, [R1+0x68] ;  /* 0x0000680001e27983 */ /* 0x000f280000300800 */
[----:B------:R-:W4:Y:S01]  /*3ae0*/  LDL.LU R227, [R1+0x6c] ;  /* 0x00006c0001e37983 */ /* 0x000f220000300800 */
[----:B------:R-:W-:-:S05]  /*3af0*/  FADD R211, R135, R211 ;  /* 0x000000d387d37221 */ /* 0x000fca0000000000 */
[----:B------:R0:W-:Y:S01]  /*3b00*/  STL [R1+0x2c], R211 ;  /* 0x00002cd301007387 */ /* 0x0001e20000100800 */
[----:B------:R-:W-:-:S03]  /*3b10*/  FADD R212, R136, R212 ;  /* 0x000000d488d47221 */ /* 0x000fc60000000000 */
[----:B0-----:R0:W5:Y:S01]  /*3b20*/  LDL.LU R211, [R1+0xd8] ;  /* 0x0000d80001d37983 */ /* 0x0011620000300800 */
[----:B------:R-:W-:-:S03]  /*3b30*/  FADD R213, R137, R213 ;  /* 0x000000d589d57221 */ /* 0x000fc60000000000 */
[----:B------:R1:W-:Y:S01]  /*3b40*/  STL [R1+0x30], R212 ;  /* 0x000030d401007387 */ /* 0x0003e20000100800 */
[----:B------:R-:W-:-:S01]  /*3b50*/  FADD R214, R138, R214 ;  /* 0x000000d68ad67221 */ /* 0x000fc20000000000 */
[----:B------:R-:W-:Y:S02]  /*3b60*/  FADD R215, R139, R215 ;  /* 0x000000d78bd77221 */ /* 0x000fe40000000000 */
[----:B-1----:R0:W5:Y:S01]  /*3b70*/  LDL.LU R212, [R1+0xd4] ;  /* 0x0000d40001d47983 */ /* 0x0021620000300800 */
[----:B------:R-:W-:-:S03]  /*3b80*/  FADD R216, R140, R216 ;  /* 0x000000d88cd87221 */ /* 0x000fc60000000000 */
[----:B------:R1:W-:Y:S01]  /*3b90*/  STL [R1+0x34], R213 ;  /* 0x000034d501007387 */ /* 0x0003e20000100800 */
[----:B--2---:R-:W-:-:S03]  /*3ba0*/  FADD R217, R141, R217 ;  /* 0x000000d98dd97221 */ /* 0x004fc60000000000 */
[----:B-1----:R0:W5:Y:S01]  /*3bb0*/  LDL.LU R213, [R1+0xd0] ;  /* 0x0000d00001d57983 */ /* 0x0021620000300800 */
[----:B---3--:R-:W-:-:S03]  /*3bc0*/  FADD R218, R142, R218 ;  /* 0x000000da8eda7221 */ /* 0x008fc60000000000 */
[----:B------:R1:W-:Y:S01]  /*3bd0*/  STL [R1+0x38], R214 ;  /* 0x000038d601007387 */ /* 0x0003e20000100800 */
[----:B----4-:R-:W-:-:S01]  /*3be0*/  FADD R219, R143, R219 ;  /* 0x000000db8fdb7221 */ /* 0x010fc20000000000 */
[----:B------:R-:W-:Y:S02]  /*3bf0*/  FADD R220, R144, R220 ;  /* 0x000000dc90dc7221 */ /* 0x000fe40000000000 */
[----:B-1----:R0:W5:Y:S04]  /*3c00*/  LDL.LU R214, [R1+0xcc] ;  /* 0x0000cc0001d67983 */ /* 0x0021680000300800 */
[----:B------:R1:W-:Y:S01]  /*3c10*/  STL [R1+0x3c], R215 ;  /* 0x00003cd701007387 */ /* 0x0003e20000100800 */
[----:B------:R-:W-:-:S01]  /*3c20*/  FADD R221, R145, R221 ;  /* 0x000000dd91dd7221 */ /* 0x000fc20000000000 */
[----:B------:R-:W-:-:S02]  /*3c30*/  FADD R222, R146, R222 ;  /* 0x000000de92de7221 */ /* 0x000fc40000000000 */
[----:B-1----:R0:W5:Y:S04]  /*3c40*/  LDL.LU R215, [R1+0xc8] ;  /* 0x0000c80001d77983 */ /* 0x0021680000300800 */
[----:B------:R1:W-:Y:S01]  /*3c50*/  STL [R1+0x40], R216 ;  /* 0x000040d801007387 */ /* 0x0003e20000100800 */
[----:B------:R-:W-:-:S03]  /*3c60*/  FADD R223, R147, R223 ;  /* 0x000000df93df7221 */ /* 0x000fc60000000000 */
        /* <DEDUP_REMOVED lines=13> */
[----:B------:R1:W-:Y:S04]  /*3d40*/  STL [R1+0x54], R221 ;  /* 0x000054dd01007387 */ /* 0x0003e80000100800 */
        /* <DEDUP_REMOVED lines=12> */
[----:B-1----:R0:W5:Y:S01]  /*3e10*/  LDL.LU R227, [R1+0x98] ;  /* 0x0000980001e37983 */ /* 0x0021620000300800 */
        /* <DEDUP_REMOVED lines=82> */
[----:B0-----:R-:W-:-:S06]  /*4340*/  UMOV UR6, URZ ;  /* 0x0000003f00067c82 */ /* 0x001fcc0008000000 */
.L_x_27:
[----:B------:R-:W-:Y:S05]  /*4350*/  @!P1 BRA `(.L_x_28) ;  /* 0x0000000000049947 */ /* 0x000fea0003800000 */
[----:B------:R-:W-:Y:S01]  /*4360*/  BPT.TRAP 0x1 ;  /* 0x000000040000795c */ /* 0x000fe20000300000 */
.L_x_28:
[----:B------:R-:W-:Y:S02]  /*4370*/  UISETP.GT.U32.AND UP0, UPT, UR15, 0x1, UPT ;  /* 0x000000010f00788c */ /* 0x000fe4000bf04070 */
[----:B------:R-:W-:-:S04]  /*4380*/  ULEA UR8, UR33, UR22, 0x3 ;  /* 0x0000001621087291 */ /* 0x000fc8000f8e183f */
[----:B------:R-:W-:Y:S01]  /*4390*/  UIADD3 UR8, UR8, 0x28, URZ ;  /* 0x0000002808087890 */ /* 0x000fe2000fffe03f */
[----:B------:R-:W-:-:S03]  /*43a0*/  PLOP3.LUT P0, PT, PT, PT, UP0, 0x80, 0x0 ;  /* 0x000000000000781c */ /* 0x000fc60003f0f008 */
[----:B------:R-:W-:-:S09]  /*43b0*/  UPRMT UR8, URZ, 0x654, UR8 ;  /* 0x000006543f087896 */ /* 0x000fd20008000008 */
[----:B------:R-:W-:Y:S01]  /*43c0*/  SYNCS.ARRIVE.TRANS64.RED.A1T0 RZ, [UR8], RZ ;  /* 0x000000ffffff79a7 */ /* 0x000fe20008100408 */
[----:B------:R-:W-:Y:S05]  /*43d0*/  @P0 BRA `(.L_x_29) ;  /* 0x0000000000040947 */ /* 0x000fea0003800000 */
[----:B------:R-:W-:Y:S01]  /*43e0*/  BPT.TRAP 0x1 ;  /* 0x000000040000795c */ /* 0x000fe20000300000 */
.L_x_29:
[----:B------:R-:W-:Y:S02]  /*43f0*/  UISETP.GT.AND UP2, UPT, UR25, 0x1, UPT ;  /* 0x000000011900788c */ /* 0x000fe4000bf44270 */
[----:B------:R-:W-:Y:S02]  /*4400*/  UIADD3 UR24, UR24, 0x1, URZ ;  /* 0x0000000118187890 */ /* 0x000fe4000fffe03f */
[----:B------:R-:W-:Y:S02]  /*4410*/  UIADD3 UR33, UR33, 0x1, URZ ;  /* 0x0000000121217890 */ /* 0x000fe4000fffe03f */
[----:B------:R-:W-:Y:S01]  /*4420*/  PLOP3.LUT P0, PT, PT, PT, UP2, 0x80, 0x0 ;  /* 0x000000000000781c */ /* 0x000fe20003f0f028 */
[----:B------:R-:W-:Y:S02]  /*4430*/  UISETP.NE.AND UP0, UPT, UR24, 0x5, UPT ;  /* 0x000000051800788c */ /* 0x000fe4000bf05270 */
[----:B------:R-:W-:Y:S02]  /*4440*/  UIADD3 UR9, UR25, -0x1, URZ ;  /* 0xffffffff19097890 */ /* 0x000fe4000fffe03f */
[----:B------:R-:W-:-:S02]  /*4450*/  USEL UR8, URZ, 0x1, UP0 ;  /* 0x000000013f087887 */ /* 0x000fc40008000000 */
[----:B------:R-:W-:Y:S02]  /*4460*/  UISETP.NE.AND UP1, UPT, UR33, 0x5, UPT ;  /* 0x000000052100788c */ /* 0x000fe4000bf25270 */
[----:B------:R-:W-:Y:S02]  /*4470*/  ULOP3.LUT UR23, UR23, UR8, URZ, 0x3c, !UPT ;  /* 0x0000000817177292 */ /* 0x000fe4000f8e3c3f */
[----:B------:R-:W-:Y:S02]  /*4480*/  USEL UR24, UR24, URZ, UP0 ;  /* 0x0000003f18187287 */ /* 0x000fe40008000000 */
[----:B------:R-:W-:Y:S01]  /*4490*/  USEL UR33, UR33, URZ, UP1 ;  /* 0x0000003f21217287 */ /* 0x000fe20008800000 */
[----:B------:R-:W-:Y:S01]  /*44a0*/  UMOV UR8, 0x1 ;  /* 0x0000000100087882 */ /* 0x000fe20000000000 */
[----:B------:R-:W-:Y:S01]  /*44b0*/  UMOV UR25, UR9 ;  /* 0x0000000900197c82 */ /* 0x000fe20008000000 */
[----:B------:R-:W-:Y:S09]  /*44c0*/  @P0 BRA `(.L_x_30) ;  /* 0xffffffec00500947 */ /* 0x000ff2000383ffff */
.L_x_22:
[----:B------:R-:W-:-:S04]  /*44d0*/  UISETP.NE.AND UP0, UPT, UR6, URZ, UPT ;  /* 0x0000003f0600728c */ /* 0x000fc8000bf05270 */
[----:B------:R-:W-:-:S06]  /*44e0*/  USEL UR6, URZ, 0x1, !UP0 ;  /* 0x000000013f067887 */ /* 0x000fcc000c000000 */
[----:B------:R-:W-:-:S13]  /*44f0*/  ISETP.NE.AND P0, PT, RZ, UR6, PT ;  /* 0x00000006ff007c0c */ /* 0x000fda000bf05270 */
[----:B------:R-:W-:Y:S05]  /*4500*/  @!P0 BRA `(.L_x_31) ;  /* 0x0000000c00c48947 */ /* 0x000fea0003800000 */
[----:B------:R-:W-:Y:S02]  /*4510*/  WARPGROUP.DEPBAR.LE gsb0, 0x0 ;  /* 0x00008000000079c5 */ /* 0x000fe40000010000 */
[----:B-----5:R-:W-:Y:S01]  /*4520*/  FADD R227, R25, R227 ;  /* 0x000000e319e37221 */ /* 0x020fe20000000000 */
[----:B------:R-:W-:-:S04]  /*4530*/  FADD R228, R24, R228 ;  /* 0x000000e418e47221 */ /* 0x000fc80000000000 */
[----:B------:R2:W-:Y:S04]  /*4540*/  STL [R1+0x98], R227 ;  /* 0x000098e301007387 */ /* 0x0005e80000100800 */
[----:B--2---:R-:W2:Y:S04]  /*4550*/  LDL.LU R227, [R1+0x6c] ;  /* 0x00006c0001e37983 */ /* 0x004ea80000300800 */
[----:B--2---:R2:W-:Y:S04]  /*4560*/  STL [R1+0x9c], R227 ;  /* 0x00009ce301007387 */ /* 0x0045e80000100800 */
        /* <DEDUP_REMOVED lines=52> */
[----:B--2---:R-:W2:Y:S01]  /*48b0*/  LDL.LU R227, [R1] ;  /* 0x0000000001e37983 */ /* 0x004ea20000300800 */
[----:B------:R-:W-:Y:S01]  /*48c0*/  FADD R226, R26, R226 ;  /* 0x000000e21ae27221 */ /* 0x000fe20000000000 */
        /* <DEDUP_REMOVED lines=97> */
[----:B--2---:R-:W-:-:S05]  /*4ee0*/  FADD R227, R124, R227 ;  /* 0x000000e37ce37221 */ /* 0x004fca0000000000 */
[----:B------:R2:W-:Y:S04]  /*4ef0*/  STL [R1], R227 ;  /* 0x000000e301007387 */ /* 0x0005e80000100800 */
[----:B--2---:R-:W2:Y:S02]  /*4f00*/  LDL.LU R227, [R1+0x104] ;  /* 0x0001040001e37983 */ /* 0x004ea40000300800 */
[----:B--2---:R-:W-:-:S05]  /*4f10*/  FADD R227, R125, R227 ;  /* 0x000000e37de37221 */ /* 0x004fca0000000000 */
[----:B------:R2:W-:Y:S04]  /*4f20*/  STL [R1+0x4], R227 ;  /* 0x000004e301007387 */ /* 0x0005e80000100800 */
        /* <DEDUP_REMOVED lines=78> */
[----:B--2---:R2:W5:Y:S02]  /*5410*/  LDL.LU R227, [R1+0x98] ;  /* 0x0000980001e37983 */ /* 0x0045640000300800 */
.L_x_31:
[----:B-1----:R-:W-:-:S04]  /*5420*/  IMAD.U32 R229, RZ, RZ, UR26 ;  /* 0x0000001affe57e24 */ /* 0x002fc8000f8e00ff */
[----:B------:R1:W-:Y:S01]  /*5430*/  SYNCS.ARRIVE.TRANS64.A1T0 RZ, [R229+UR28], RZ ;  /* 0x000000ffe5ff79a7 */ /* 0x0003e2000810001c */
[----:B------:R-:W-:Y:S02]  /*5440*/  WARPGROUP.DEPBAR.LE gsb0, 0x0 ;  /* 0x00008000000079c5 */ /* 0x000fe40000010000 */
[----:B------:R-:W3:Y:S02]  /*5450*/  LDC R24, c[0x0][0x28c] ;  /* 0x0000a300ff187b82 */ /* 0x000ee40000000800 */
[----:B---3--:R-:W-:-:S13]  /*5460*/  ISETP.GE.AND P0, PT, R24, 0x1, PT ;  /* 0x000000011800780c */ /* 0x008fda0003f06270 */
[----:B-1----:R-:W-:Y:S05]  /*5470*/  @!P0 BRA `(.L_x_32) ;  /* 0x0000000000408947 */ /* 0x002fea0003800000 */
[----:B------:R-:W-:-:S06]  /*5480*/  UISETP.NE.AND UP0, UPT, UR30, 0x3, UPT ;  /* 0x000000031e00788c */ /* 0x000fcc000bf05270 */
[----:B------:R-:W-:-:S13]  /*5490*/  PLOP3.LUT P0, PT, PT, PT, UP0, 0x80, 0x0 ;  /* 0x000000000000781c */ /* 0x000fda0003f0f008 */
[----:B------:R-:W-:Y:S05]  /*54a0*/  @!P0 BRA `(.L_x_33) ;  /* 0x0000000000048947 */ /* 0x000fea0003800000 */
[----:B------:R-:W-:Y:S01]  /*54b0*/  BPT.TRAP 0x1 ;  /* 0x000000040000795c */ /* 0x000fe20000300000 */
.L_x_33:
[----:B------:R-:W-:Y:S02]  /*54c0*/  UIADD3 UR8, UR19, UR5, URZ ;  /* 0x0000000513087290 */ /* 0x000fe4000fffe03f */
[----:B------:R-:W-:Y:S02]  /*54d0*/  UISETP.GT.U32.AND UP0, UPT, UR15, 0x1, UPT ;  /* 0x000000010f00788c */ /* 0x000fe4000bf04070 */
[----:B------:R-:W-:-:S04]  /*54e0*/  UIMAD.WIDE.U32 UR6, UR8, -0x33333333, URZ ;  /* 0xcccccccd080678a5 */ /* 0x000fc8000f8e003f */
[----:B------:R-:W-:Y:S01]  /*54f0*/  USHF.R.U32.HI UR6, URZ, 0x2, UR7 ;  /* 0x000000023f067899 */ /* 0x000fe20008011607 */
[----:B------:R-:W-:-:S03]  /*5500*/  PLOP3.LUT P0, PT, PT, PT, UP0, 0x80, 0x0 ;  /* 0x000000000000781c */ /* 0x000fc60003f0f008 */
[----:B------:R-:W-:-:S04]  /*5510*/  UIMAD UR8, UR6, -0x5, UR8 ;  /* 0xfffffffb060878a4 */ /* 0x000fc8000f8e0208 */
[----:B------:R-:W-:-:S04]  /*5520*/  ULEA UR8, UR8, UR22, 0x3 ;  /* 0x0000001608087291 */ /* 0x000fc8000f8e183f */
[----:B------:R-:W-:-:S04]  /*5530*/  UIADD3 UR8, UR8, 0x28, URZ ;  /* 0x0000002808087890 */ /* 0x000fc8000fffe03f */
[----:B------:R-:W-:-:S09]  /*5540*/  UPRMT UR8, URZ, 0x654, UR8 ;  /* 0x000006543f087896 */ /* 0x000fd20008000008 */
[----:B------:R-:W-:Y:S01]  /*5550*/  SYNCS.ARRIVE.TRANS64.RED.A1T0 RZ, [UR8], RZ ;  /* 0x000000ffffff79a7 */ /* 0x000fe20008100408 */
[----:B------:R-:W-:Y:S05]  /*5560*/  @P0 BRA `(.L_x_32) ;  /* 0x0000000000040947 */ /* 0x000fea0003800000 */
[----:B------:R-:W-:Y:S01]  /*5570*/  BPT.TRAP 0x1 ;  /* 0x000000040000795c */ /* 0x000fe20000300000 */
.L_x_32:
[----:B-----5:R1:W-:Y:S01]  /*5580*/  STL [R1+0x98], R0 ;  /* 0x0000980001007387 */ /* 0x0203e20000100800 */
[----:B------:R-:W-:Y:S01]  /*5590*/  IMAD.U32 R24, RZ, RZ, UR27 ;  /* 0x0000001bff187e24 */ /* 0x000fe2000f8e00ff */
[----:B------:R-:W-:Y:S01]  /*55a0*/  UIADD3 UR5, UR29, UR5, URZ ;  /* 0x000000051d057290 */ /* 0x000fe2000fffe03f */
[----:B------:R-:W3:Y:S01]  /*55b0*/  LDC R35, c[0x0][0x288] ;  /* 0x0000a200ff237b82 */ /* 0x000ee20000000800 */
[----:B-1----:R-:W4:Y:S02]  /*55c0*/  LDL R0, [R1+0x84] ;  /* 0x0000840001007983 */ /* 0x002f240000100800 */
[----:B------:R-:W-:Y:S01]  /*55d0*/  SHF.L.U32 R24, R24, 0x1f, RZ ;  /* 0x0000001f18187819 */ /* 0x000fe200000006ff */
[----:B------:R-:W-:Y:S02]  /*55e0*/  UISETP.GT.U32.AND UP0, UPT, UR5, 0x4, UPT ;  /* 0x000000040500788c */ /* 0x000fe4000bf04070 */
[----:B------:R-:W-:Y:S01]  /*55f0*/  UISETP.GE.U32.AND UP1, UPT, UR29, 0x5, UPT ;  /* 0x000000051d00788c */ /* 0x000fe2000bf26070 */
[----:B------:R-:W1:Y:S01]  /*5600*/  SYNCS.PHASECHK.TRANS64.TRYWAIT P0, [UR18+0x8], R24 ;  /* 0x00000818ff0075a7 */ /* 0x000e620008000152 */
[----:B------:R-:W-:-:S02]  /*5610*/  UISETP.LT.U32.AND UP0, UPT, UR29, 0x5, UP0 ;  /* 0x000000051d00788c */ /* 0x000fc40008701070 */
[----:B------:R-:W-:Y:S02]  /*5620*/  UIMAD.WIDE.U32 UR6, UR5, -0x33333333, URZ ;  /* 0xcccccccd050678a5 */ /* 0x000fe4000f8e003f */
[----:B------:R-:W-:Y:S02]  /*5630*/  USEL UR8, URZ, 0x1, !UP0 ;  /* 0x000000013f087887 */ /* 0x000fe4000c000000 */
[----:B------:R-:W-:Y:S01]  /*5640*/  USHF.R.U32.HI UR6, URZ, 0x2, UR7 ;  /* 0x000000023f067899 */ /* 0x000fe20008011607 */
[----:B----4-:R-:W-:Y:S02]  /*5650*/  IMAD.SHL.U32 R32, R0, 0x2, RZ ;  /* 0x0000000200207824 */ /* 0x010fe400078e00ff */
[----:B------:R4:W5:Y:S01]  /*5660*/  LDL.LU R0, [R1+0x98] ;  /* 0x0000980001007983 */ /* 0x0009620000300800 */
[----:B------:R-:W-:Y:S02]  /*5670*/  ULOP3.LUT UR4, UR4, UR8, URZ, 0x3c, !UPT ;  /* 0x0000000804047292 */ /* 0x000fe4000f8e3c3f */
[----:B------:R-:W-:Y:S01]  /*5680*/  UIMAD UR5, UR6, -0x5, UR5 ;  /* 0xfffffffb060578a4 */ /* 0x000fe2000f8e0205 */
[----:B------:R-:W-:Y:S01]  /*5690*/  SHF.R.S32.HI R33, RZ, 0x1f, R32 ;  /* 0x0000001fff217819 */ /* 0x000fe20000011420 */
[----:B------:R-:W-:Y:S01]  /*56a0*/  @UP1 ULOP3.LUT UR4, UR4, 0x1, UR6, 0x78, !UPT ;  /* 0x0000000104041892 */ /* 0x000fe2000f8e7806 */
[----:B-1-3--:R-:W-:Y:S11]  /*56b0*/  @!P0 BRA `(.L_x_34) ;  /* 0x000000a800a08947 */ /* 0x00aff60003800000 */
.L_x_321:
[----:B------:R3:W-:Y:S01]  /*56c0*/  STL [R1+0xa0], R3 ;  /* 0x0000a00301007387 */ /* 0x0007e20000100800 */
[----:B------:R-:W-:Y:S01]  /*56d0*/  ULDC.64 UR6, c[0x0][0x5d0] ;  /* 0x0001740000067ab9 */ /* 0x000fe20000000a00 */
[----:B------:R-:W-:Y:S02]  /*56e0*/  ULDC UR8, c[0x0][0x284] ;  /* 0x0000a10000087ab9 */ /* 0x000fe40000000800 */
[----:B---3--:R-:W3:Y:S04]  /*56f0*/  LDL.LU R3, [R1+0x80] ;  /* 0x0000800001037983 */ /* 0x008ee80000300800 */
[----:B------:R0:W-:Y:S04]  /*5700*/  STL [R1+0x9c], R2 ;  /* 0x00009c0201007387 */ /* 0x0001e80000100800 */
[----:B0-----:R-:W2:Y:S04]  /*5710*/  LDL R2, [R1+0x7c] ;  /* 0x00007c0001027983 */ /* 0x001ea80000100800 */
[----:B-----5:R0:W-:Y:S04]  /*5720*/  STL [R1+0x98], R0 ;  /* 0x0000980001007387 */ /* 0x0201e80000100800 */
[----:B0-----:R-:W4:Y:S01]  /*5730*/  LDL R0, [R1+0x70] ;  /* 0x0000700001007983 */ /* 0x001f220000100800 */
[----:B---3--:R-:W-:-:S03]  /*5740*/  IMAD.SHL.U32 R37, R3, 0x100, RZ ;  /* 0x0000010003257824 */ /* 0x008fc600078e00ff */
[----:B------:R0:W5:Y:S01]  /*5750*/  LDL.LU R3, [R1+0xa0] ;  /* 0x0000a00001037983 */ /* 0x0001620000300800 */
[----:B--2---:R-:W-:-:S03]  /*5760*/  IMAD.SHL.U32 R34, R2, 0x40, RZ ;  /* 0x0000004002227824 */ /* 0x004fc600078e00ff */
[----:B------:R0:W5:Y:S01]  /*5770*/  LDL.LU R2, [R1+0x9c] ;  /* 0x00009c0001027983 */ /* 0x0001620000300800 */
[----:B----4-:R-:W-:Y:S01]  /*5780*/  SHF.R.S32.HI R38, RZ, 0x1f, R0 ;  /* 0x0000001fff267819 */ /* 0x010fe20000011400 */
[----:B-1----:R-:W-:-:S04]  /*5790*/  IMAD.WIDE.U32 R24, R0, UR6, R32 ;  /* 0x0000000600187c25 */ /* 0x002fc8000f8e0020 */
[----:B------:R-:W-:-:S04]  /*57a0*/  IMAD R26, R38, UR6, RZ ;  /* 0x00000006261a7c24 */ /* 0x000fc8000f8e02ff */
[----:B------:R-:W-:Y:S02]  /*57b0*/  IMAD R27, R0, UR7, R26 ;  /* 0x00000007001b7c24 */ /* 0x000fe4000f8e021a */
[----:B------:R0:W5:Y:S01]  /*57c0*/  LDL.LU R0, [R1+0x98] ;  /* 0x0000980001007983 */ /* 0x0001620000300800 */
[----:B------:R-:W-:-:S04]  /*57d0*/  ISETP.GE.AND P0, PT, R34, UR8, PT ;  /* 0x0000000822007c0c */ /* 0x000fc8000bf06270 */
[C---:B------:R-:W-:Y:S02]  /*57e0*/  ISETP.GE.OR P0, PT, R37.reuse, R35, P0 ;  /* 0x000000232500720c */ /* 0x040fe40000706670 */
[----:B------:R-:W-:Y:S02]  /*57f0*/  SHF.R.S32.HI R36, RZ, 0x1f, R37 ;  /* 0x0000001fff247819 */ /* 0x000fe40000011425 */
[----:B------:R-:W-:-:S04]  /*5800*/  IADD3 R24, P1, R37, R24, RZ ;  /* 0x0000001825187210 */ /* 0x000fc80007f3e0ff */
[----:B------:R-:W-:-:S05]  /*5810*/  IADD3.X R25, R36, R25, R27, P1, !PT ;  /* 0x0000001924197210 */ /* 0x000fca0000ffe41b */
[----:B0-----:R-:W-:Y:S05]  /*5820*/  @P0 BRA `(.L_x_35) ;  /* 0x0000008c00d40947 */ /* 0x001fea0003800000 */
[----:B------:R0:W-:Y:S01]  /*5830*/  STL.64 [R1+0xa8], R4 ;  /* 0x0000a80401007387 */ /* 0x0001e20000100a00 */
[----:B------:R-:W1:Y:S01]  /*5840*/  LDC.64 R28, c[0x0][0x5c8] ;  /* 0x00017200ff1c7b82 */ /* 0x000e620000000a00 */
[----:B------:R-:W-:Y:S02]  /*5850*/  ULDC.64 UR6, c[0x0][0x5c0] ;  /* 0x0001700000067ab9 */ /* 0x000fe40000000a00 */
[----:B0-----:R-:W2:Y:S04]  /*5860*/  LDL.64 R4, [R1+0x88] ;  /* 0x0000880001047983 */ /* 0x001ea80000100a00 */
[----:B-----5:R0:W-:Y:S04]  /*5870*/  STL [R1+0xa0], R3 ;  /* 0x0000a00301007387 */ /* 0x0201e80000100800 */
[----:B0-----:R-:W2:Y:S04]  /*5880*/  LDL.LU R3, [R1+0x7c] ;  /* 0x00007c0001037983 */ /* 0x001ea80000300800 */
[----:B------:R0:W-:Y:S04]  /*5890*/  STL [R1+0x9c], R2 ;  /* 0x00009c0201007387 */ /* 0x0001e80000100800 */
[----:B0-----:R-:W3:Y:S04]  /*58a0*/  LDL R2, [R1+0x84] ;  /* 0x0000840001027983 */ /* 0x001ee80000100800 */
[----:B------:R0:W-:Y:S04]  /*58b0*/  STL [R1+0x98], R0 ;  /* 0x0000980001007387 */ /* 0x0001e80000100800 */
[----:B0-----:R-:W4:Y:S01]  /*58c0*/  LDL R0, [R1+0x90] ;  /* 0x0000900001007983 */ /* 0x001f220000100800 */
[----:B--2---:R-:W-:-:S03]  /*58d0*/  IMAD.WIDE R30, R3, 0x40, R4 ;  /* 0x00000040031e7825 */ /* 0x004fc600078e0204 */
[----:B------:R0:W5:Y:S01]  /*58e0*/  LDL.LU.64 R4, [R1+0xa8] ;  /* 0x0000a80001047983 */ /* 0x0001620000300a00 */
[-C--:B-1----:R-:W-:Y:S02]  /*58f0*/  IMAD R26, R31, R28.reuse, RZ ;  /* 0x0000001c1f1a7224 */ /* 0x082fe400078e02ff */
[C---:B------:R-:W-:Y:S01]  /*5900*/  IMAD.WIDE.U32 R24, R30.reuse, R28, R24 ;  /* 0x0000001c1e187225 */ /* 0x040fe200078e0018 */
[----:B------:R0:W5:Y:S03]  /*5910*/  LDL.LU R3, [R1+0xa0] ;  /* 0x0000a00001037983 */ /* 0x0001660000300800 */
[----:B------:R-:W-:Y:S01]  /*5920*/  IMAD R27, R30, R29, R26 ;  /* 0x0000001d1e1b7224 */ /* 0x000fe200078e021a */
[----:B------:R-:W-:Y:S02]  /*5930*/  LEA R26, P0, R28, R24, 0x3 ;  /* 0x000000181c1a7211 */ /* 0x000fe400078018ff */
[----:B------:R-:W-:Y:S01]  /*5940*/  IADD3 R24, P1, R24, UR6, RZ ;  /* 0x0000000618187c10 */ /* 0x000fe2000ff3e0ff */
[----:B------:R-:W-:Y:S01]  /*5950*/  IMAD.IADD R27, R25, 0x1, R27 ;  /* 0x00000001191b7824 */ /* 0x000fe200078e021b */
[----:B------:R-:W-:-:S04]  /*5960*/  IADD3 R26, P3, R26, UR6, RZ ;  /* 0x000000061a1a7c10 */ /* 0x000fc8000ff7e0ff */
[----:B------:R-:W-:Y:S01]  /*5970*/  LEA.HI.X R29, R28, R27, R29, 0x3, P0 ;  /* 0x0000001b1c1d7211 */ /* 0x000fe200000f1c1d */
[----:B---3--:R-:W-:Y:S01]  /*5980*/  IMAD R28, R2, -0x2, R35 ;  /* 0xfffffffe021c7824 */ /* 0x008fe200078e0223 */
[----:B------:R-:W-:Y:S01]  /*5990*/  FSETP.NEU.AND P0, PT, RZ, UR31, PT ;  /* 0x0000001fff007c0b */ /* 0x000fe2000bf0d000 */
[----:B------:R0:W5:Y:S01]  /*59a0*/  LDL.LU R2, [R1+0x9c] ;  /* 0x00009c0001027983 */ /* 0x0001620000300800 */
[----:B------:R-:W-:Y:S01]  /*59b0*/  IADD3.X R25, R27, UR7, RZ, P1, !PT ;  /* 0x000000071b197c10 */ /* 0x000fe20008ffe4ff */
[----:B------:R-:W-:Y:S01]  /*59c0*/  BSSY B0, `(.L_x_35) ;  /* 0x00008db000007945 */ /* 0x000fe20003800000 */
[----:B------:R-:W-:Y:S01]  /*59d0*/  IADD3.X R27, R29, UR7, RZ, P3, !PT ;  /* 0x000000071d1b7c10 */ /* 0x000fe20009ffe4ff */
[----:B----4-:R-:W-:Y:S02]  /*59e0*/  IMAD.IADD R39, R0, 0x1, -R34 ;  /* 0x0000000100277824 */ /* 0x010fe400078e0a22 */
[----:B------:R0:W5:Y:S01]  /*59f0*/  LDL.LU R0, [R1+0x98] ;  /* 0x0000980001007983 */ /* 0x0001620000300800 */
[----:B------:R-:W-:-:S05]  /*5a00*/  IMAD.IADD R34, R28, 0x1, -R37 ;  /* 0x000000011c227824 */ /* 0x000fca00078e0a25 */
[----:B------:R-:W-:Y:S05]  /*5a10*/  @!P0 BRA `(.L_x_36) ;  /* 0x0000006800dc8947 */ /* 0x000fea0003800000 */
[----:B-----5:R1:W-:Y:S01]  /*5a20*/  STL [R1+0x98], R0 ;  /* 0x0000980001007387 */ /* 0x0203e20000100800 */
[----:B------:R-:W-:Y:S01]  /*5a30*/  ULDC.64 UR6, c[0x0][0x5b8] ;  /* 0x00016e0000067ab9 */ /* 0x000fe20000000a00 */
[----:B------:R-:W-:Y:S02]  /*5a40*/  ULDC.64 UR8, c[0x0][0x5a8] ;  /* 0x00016a0000087ab9 */ /* 0x000fe40000000a00 */
[----:B-1----:R-:W2:Y:S01]  /*5a50*/  LDL.LU R0, [R1+0x70] ;  /* 0x0000700001007983 */ /* 0x002ea20000300800 */
[----:B------:R-:W-:Y:S01]  /*5a60*/  IMAD R28, R38, UR6, RZ ;  /* 0x00000006261c7c24 */ /* 0x000fe2000f8e02ff */
[----:B------:R-:W-:Y:S01]  /*5a70*/  BSSY B1, `(.L_x_37) ;  /* 0x0000011000017945 */ /* 0x000fe20003800000 */
[----:B--2---:R-:W-:-:S04]  /*5a80*/  IMAD.WIDE.U32 R32, R0, UR6, R32 ;  /* 0x0000000600207c25 */ /* 0x004fc8000f8e0020 */
[----:B------:R-:W-:Y:S01]  /*5a90*/  IMAD R29, R0, UR7, R28 ;  /* 0x00000007001d7c24 */ /* 0x000fe2000f8e021c */
[----:B------:R-:W-:Y:S01]  /*5aa0*/  IADD3 R32, P0, R37, R32, RZ ;  /* 0x0000002025207210 */ /* 0x000fe20007f1e0ff */
[----:B------:R1:W5:Y:S01]  /*5ab0*/  LDL.LU R0, [R1+0x98] ;  /* 0x0000980001007983 */ /* 0x0003620000300800 */
[----:B------:R-:W-:Y:S02]  /*5ac0*/  ULDC.64 UR6, c[0x0][0x5b0] ;  /* 0x00016c0000067ab9 */ /* 0x000fe40000000a00 */
[----:B------:R-:W-:Y:S01]  /*5ad0*/  IADD3.X R33, R36, R33, R29, P0, !PT ;  /* 0x0000002124217210 */ /* 0x000fe200007fe41d */
[----:B------:R-:W-:Y:S01]  /*5ae0*/  IMAD R35, R31, UR6, RZ ;  /* 0x000000061f237c24 */ /* 0x000fe2000f8e02ff */
[----:B------:R-:W-:Y:S01]  /*5af0*/  ISETP.GE.AND P0, PT, R39, 0x1, PT ;  /* 0x000000012700780c */ /* 0x000fe20003f06270 */
[----:B------:R-:W-:-:S03]  /*5b00*/  IMAD.WIDE.U32 R28, R30, UR6, R32 ;  /* 0x000000061e1c7c25 */ /* 0x000fc6000f8e0020 */
[----:B------:R-:W-:Y:S01]  /*5b10*/  ISETP.LT.OR P4, PT, R34, 0x1, !P0 ;  /* 0x000000012200780c */ /* 0x000fe20004781670 */
[----:B------:R-:W-:Y:S01]  /*5b20*/  IMAD R35, R30, UR7, R35 ;  /* 0x000000071e237c24 */ /* 0x000fe2000f8e0223 */
[----:B------:R-:W-:-:S04]  /*5b30*/  IADD3 R28, P1, R28, UR8, RZ ;  /* 0x000000081c1c7c10 */ /* 0x000fc8000ff3e0ff */
[--C-:B------:R-:W-:Y:S02]  /*5b40*/  IADD3.X R29, R29, UR9, R35.reuse, P1, !PT ;  /* 0x000000091d1d7c10 */ /* 0x100fe40008ffe423 */
[----:B------:R-:W-:-:S05]  /*5b50*/  PRMT R35, RZ, 0x7610, R35 ;  /* 0x00007610ff237816 */ /* 0x000fca0000000023 */
[----:B-1----:R-:W-:Y:S05]  /*5b60*/  @P4 BRA `(.L_x_38) ;  /* 0x0000000000044947 */ /* 0x002fea0003800000 */
[----:B------:R1:W5:Y:S02]  /*5b70*/  LDG.E.U8 R35, desc[UR20][R28.64] ;  /* 0x000000141c237981 */ /* 0x000364000c1e1100 */
.L_x_38:
[----:B------:R-:W-:Y:S05]  /*5b80*/  BSYNC B1 ;  /* 0x0000000000017941 */ /* 0x000fea0003800000 */
.L_x_37:
[----:B-----5:R-:W-:Y:S01]  /*5b90*/  LOP3.LUT R35, R35, 0xff, RZ, 0xc0, !PT ;  /* 0x000000ff23237812 */ /* 0x020fe200078ec0ff */
[----:B------:R-:W-:Y:S01]  /*5ba0*/  BSSY B1, `(.L_x_39) ;  /* 0x000000b000017945 */ /* 0x000fe20003800000 */
[----:B------:R-:W-:Y:S02]  /*5bb0*/  ISETP.LT.OR P3, PT, R34, 0x2, !P0 ;  /* 0x000000022200780c */ /* 0x000fe40004761670 */
[----:B------:R-:W-:-:S05]  /*5bc0*/  F2FP.F16.E4M3.UNPACK_B R35, R35 ;  /* 0x00000023ff23723e */ /* 0x000fca00020006ff */
[----:B------:R-:W-:-:S05]  /*5bd0*/  HADD2.F32 R35, -RZ, R35.H0_H0 ;  /* 0x20000023ff237230 */ /* 0x000fca0000004100 */
[----:B------:R-:W-:-:S04]  /*5be0*/  FMUL R35, R35, UR31 ;  /* 0x0000001f23237c20 */ /* 0x000fc80008400000 */
[----:B------:R-:W-:-:S05]  /*5bf0*/  FFMA R35, R228, UR32, R35 ;  /* 0x00000020e4237c23 */ /* 0x000fca0008000023 */
[----:B------:R-:W-:Y:S02]  /*5c00*/  F2FP.SATFINITE.E4M3.F32.PACK_AB_MERGE_C R37, RZ, R35, RZ ;  /* 0x00000023ff25723e */ /* 0x000fe400048070ff */
[----:B------:R-:W-:-:S03]  /*5c10*/  PRMT R35, RZ, 0x7610, R35 ;  /* 0x00007610ff237816 */ /* 0x000fc60000000023 */
[----:B------:R2:W-:Y:S01]  /*5c20*/  @!P4 STG.E.U8 desc[UR20][R24.64], R37 ;  /* 0x000000251800c986 */ /* 0x0005e2000c101114 */
[----:B------:R-:W-:Y:S05]  /*5c30*/  @P3 BRA `(.L_x_40) ;  /* 0x0000000000043947 */ /* 0x000fea0003800000 */
[----:B------:R3:W5:Y:S02]  /*5c40*/  LDG.E.U8 R35, desc[UR20][R28.64+0x1] ;  /* 0x000001141c237981 */ /* 0x000764000c1e1100 */
.L_x_40:
[----:B------:R-:W-:Y:S05]  /*5c50*/  BSYNC B1 ;  /* 0x0000000000017941 */ /* 0x000fea0003800000 */
.L_x_39:
[----:B-----5:R-:W-:Y:S01]  /*5c60*/  LOP3.LUT R35, R35, 0xff, RZ, 0xc0, !PT ;  /* 0x000000ff23237812 */ /* 0x020fe200078ec0ff */
[----:B------:R-:W-:Y:S01]  /*5c70*/  BSSY B1, `(.L_x_41) ;  /* 0x0000013000017945 */ /* 0x000fe20003800000 */
[----:B--2---:R-:W-:Y:S02]  /*5c80*/  IADD3 R37, P1, R30, 0x8, RZ ;  /* 0x000000081e257810 */ /* 0x004fe40007f3e0ff */
[----:B------:R-:W-:-:S03]  /*5c90*/  F2FP.F16.E4M3.UNPACK_B R35, R35 ;  /* 0x00000023ff23723e */ /* 0x000fc600020006ff */
[----:B------:R-:W-:Y:S01]  /*5ca0*/  IMAD.X R31, RZ, RZ, R31, P1 ;  /* 0x000000ffff1f7224 */ /* 0x000fe200008e061f */
[----:B------:R-:W-:Y:S01]  /*5cb0*/  ISETP.GE.AND P1, PT, R39, 0x9, PT ;  /* 0x000000092700780c */ /* 0x000fe20003f26270 */
[----:B------:R-:W-:Y:S02]  /*5cc0*/  HADD2.F32 R35, -RZ, R35.H0_H0 ;  /* 0x20000023ff237230 */ /* 0x000fe40000004100 */
[----:B------:R-:W-:Y:S01]  /*5cd0*/  IMAD R36, R31, UR6, RZ ;  /* 0x000000061f247c24 */ /* 0x000fe2000f8e02ff */
[----:B------:R-:W-:Y:S01]  /*5ce0*/  ISETP.LT.OR P5, PT, R34, 0x1, !P1 ;  /* 0x000000012200780c */ /* 0x000fe20004fa1670 */
[----:B------:R-:W-:-:S04]  /*5cf0*/  IMAD.WIDE.U32 R32, R37, UR6, R32 ;  /* 0x0000000625207c25 */ /* 0x000fc8000f8e0020 */
[----:B------:R-:W-:Y:S01]  /*5d00*/  FMUL R30, R35, UR31 ;  /* 0x0000001f231e7c20 */ /* 0x000fe20008400000 */
[----:B------:R-:W-:-:S03]  /*5d10*/  IMAD R37, R37, UR7, R36 ;  /* 0x0000000725257c24 */ /* 0x000fc6000f8e0224 */
[----:B------:R-:W-:Y:S01]  /*5d20*/  FFMA R227, R227, UR32, R30 ;  /* 0x00000020e3e37c23 */ /* 0x000fe2000800001e */
[----:B------:R-:W-:Y:S02]  /*5d30*/  IADD3 R30, P4, R32, UR8, RZ ;  /* 0x00000008201e7c10 */ /* 0x000fe4000ff9e0ff */
[----:B------:R-:W-:Y:S02]  /*5d40*/  PRMT R32, RZ, 0x7610, R32 ;  /* 0x00007610ff207816 */ /* 0x000fe40000000020 */
[----:B------:R-:W-:Y:S02]  /*5d50*/  F2FP.SATFINITE.E4M3.F32.PACK_AB_MERGE_C R227, RZ, R227, RZ ;  /* 0x000000e3ffe3723e */ /* 0x000fe400048070ff */
[----:B------:R-:W-:-:S03]  /*5d60*/  IADD3.X R31, R33, UR9, R37, P4, !PT ;  /* 0x00000009211f7c10 */ /* 0x000fc6000a7fe425 */
[----:B------:R2:W-:Y:S01]  /*5d70*/  @!P3 STG.E.U8 desc[UR20][R24.64+0x1], R227 ;  /* 0x000001e31800b986 */ /* 0x0005e2000c101114 */
[----:B------:R-:W-:Y:S05]  /*5d80*/  @P5 BRA `(.L_x_42) ;  /* 0x0000000000045947 */ /* 0x000fea0003800000 */
[----:B------:R4:W5:Y:S02]  /*5d90*/  LDG.E.U8 R32, desc[UR20][R30.64] ;  /* 0x000000141e207981 */ /* 0x000964000c1e1100 */
.L_x_42:
[----:B------:R-:W-:Y:S05]  /*5da0*/  BSYNC B1 ;  /* 0x0000000000017941 */ /* 0x000fea0003800000 */
.L_x_41:
[----:B-----5:R-:W-:Y:S01]  /*5db0*/  LOP3.LUT R32, R32, 0xff, RZ, 0xc0, !PT ;  /* 0x000000ff20207812 */ /* 0x020fe200078ec0ff */
[----:B------:R-:W-:Y:S01]  /*5dc0*/  BSSY B1, `(.L_x_43) ;  /* 0x000000b000017945 */ /* 0x000fe20003800000 */
[----:B------:R-:W-:Y:S02]  /*5dd0*/  ISETP.LT.OR P3, PT, R34, 0x2, !P1 ;  /* 0x000000022200780c */ /* 0x000fe40004f61670 */
[----:B------:R-:W-:-:S05]  /*5de0*/  F2FP.F16.E4M3.UNPACK_B R32, R32 ;  /* 0x00000020ff20723e */ /* 0x000fca00020006ff */
[----:B------:R-:W-:-:S05]  /*5df0*/  HADD2.F32 R32, -RZ, R32.H0_H0 ;  /* 0x20000020ff207230 */ /* 0x000fca0000004100 */
[----:B------:R-:W-:Y:S01]  /*5e00*/  FMUL R33, R32, UR31 ;  /* 0x0000001f20217c20 */ /* 0x000fe20008400000 */
[----:B------:R-:W-:-:S03]  /*5e10*/  PRMT R32, RZ, 0x7610, R32 ;  /* 0x00007610ff207816 */ /* 0x000fc60000000020 */
[----:B------:R-:W-:-:S05]  /*5e20*/  FFMA R33, R226, UR32, R33 ;  /* 0x00000020e2217c23 */ /* 0x000fca0008000021 */
[----:B------:R-:W-:-:S05]  /*5e30*/  F2FP.SATFINITE.E4M3.F32.PACK_AB_MERGE_C R33, RZ, R33, RZ ;  /* 0x00000021ff21723e */ /* 0x000fca00048070ff */
[----:B------:R0:W-:Y:S01]  /*5e40*/  @!P5 STG.E.U8 desc[UR20][R26.64], R33 ;  /* 0x000000211a00d986 */ /* 0x0001e2000c101114 */
[----:B------:R-:W-:Y:S05]  /*5e50*/  @P3 BRA `(.L_x_44) ;  /* 0x0000000000043947 */ /* 0x000fea0003800000 */
[----:B------:R0:W5:Y:S02]  /*5e60*/  LDG.E.U8 R32, desc[UR20][R30.64+0x1] ;  /* 0x000001141e207981 */ /* 0x000164000c1e1100 */
.L_x_44:
[----:B------:R-:W-:Y:S05]  /*5e70*/  BSYNC B1 ;  /* 0x0000000000017941 */ /* 0x000fea0003800000 */
.L_x_43:
[----:B-----5:R-:W-:Y:S01]  /*5e80*/  LOP3.LUT R32, R32, 0xff, RZ, 0xc0, !PT ;  /* 0x000000ff20207812 */ /* 0x020fe200078ec0ff */
[----:B------:R-:W-:Y:S01]  /*5e90*/  BSSY B1, `(.L_x_45) ;  /* 0x000000b000017945 */ /* 0x000fe20003800000 */
[----:B------:R-:W-:Y:S02]  /*5ea0*/  ISETP.LT.OR P4, PT, R34, 0x9, !P0 ;  /* 0x000000092200780c */ /* 0x000fe40004781670 */
[----:B------:R-:W-:-:S05]  /*5eb0*/  F2FP.F16.E4M3.UNPACK_B R32, R32 ;  /* 0x00000020ff20723e */ /* 0x000fca00020006ff */
[----:B------:R-:W-:-:S05]  /*5ec0*/  HADD2.F32 R32, -RZ, R32.H0_H0 ;  /* 0x20000020ff207230 */ /* 0x000fca0000004100 */
[----:B------:R-:W-:-:S04]  /*5ed0*/  FMUL R32, R32, UR31 ;  /* 0x0000001f20207c20 */ /* 0x000fc80008400000 */
[----:B------:R-:W-:-:S05]  /*5ee0*/  FFMA R32, R225, UR32, R32 ;  /* 0x00000020e1207c23 */ /* 0x000fca0008000020 */
[----:B0-----:R-:W-:Y:S02]  /*5ef0*/  F2FP.SATFINITE.E4M3.F32.PACK_AB_MERGE_C R33, RZ, R32, RZ ;  /* 0x00000020ff21723e */ /* 0x001fe400048070ff */
[----:B------:R-:W-:-:S03]  /*5f00*/  PRMT R32, RZ, 0x7610, R32 ;  /* 0x00007610ff207816 */ /* 0x000fc60000000020 */
[----:B------:R0:W-:Y:S01]  /*5f10*/  @!P3 STG.E.U8 desc[UR20][R26.64+0x1], R33 ;  /* 0x000001211a00b986 */ /* 0x0001e2000c101114 */
[----:B------:R-:W-:Y:S05]  /*5f20*/  @P4 BRA `(.L_x_46) ;  /* 0x0000000000044947 */ /* 0x000fea0003800000 */
[----:B------:R0:W5:Y:S02]  /*5f30*/  LDG.E.U8 R32, desc[UR20][R28.64+0x8] ;  /* 0x000008141c207981 */ /* 0x000164000c1e1100 */
.L_x_46:
[----:B------:R-:W-:Y:S05]  /*5f40*/  BSYNC B1 ;  /* 0x0000000000017941 */ /* 0x000fea0003800000 */
.L_x_45:
[----:B-----5:R-:W-:Y:S01]  /*5f50*/  LOP3.LUT R32, R32, 0xff, RZ, 0xc0, !PT ;  /* 0x000000ff20207812 */ /* 0x020fe200078ec0ff */
[----:B------:R-:W-:Y:S01]  /*5f60*/  BSSY B1, `(.L_x_47) ;  /* 0x000000b000017945 */ /* 0x000fe20003800000 */
[----:B------:R-:W-:Y:S02]  /*5f70*/  ISETP.LT.OR P3, PT, R34, 0xa, !P0 ;  /* 0x0000000a2200780c */ /* 0x000fe40004761670 */
[----:B------:R-:W-:-:S05]  /*5f80*/  F2FP.F16.E4M3.UNPACK_B R32, R32 ;  /* 0x00000020ff20723e */ /* 0x000fca00020006ff */
[----:B------:R-:W-:-:S05]  /*5f90*/  HADD2.F32 R32, -RZ, R32.H0_H0 ;  /* 0x20000020ff207230 */ /* 0x000fca0000004100 */
[----:B0-----:R-:W-:Y:S01]  /*5fa0*/  FMUL R33, R32, UR31 ;  /* 0x0000001f20217c20 */ /* 0x001fe20008400000 */
[----:B------:R-:W-:-:S03]  /*5fb0*/  PRMT R32, RZ, 0x7610, R32 ;  /* 0x00007610ff207816 */ /* 0x000fc60000000020 */
[----:B------:R-:W-:-:S05]  /*5fc0*/  FFMA R33, R224, UR32, R33 ;  /* 0x00000020e0217c23 */ /* 0x000fca0008000021 */
[----:B------:R-:W-:-:S05]  /*5fd0*/  F2FP.SATFINITE.E4M3.F32.PACK_AB_MERGE_C R33, RZ, R33, RZ ;  /* 0x00000021ff21723e */ /* 0x000fca00048070ff */
[----:B------:R0:W-:Y:S01]  /*5fe0*/  @!P4 STG.E.U8 desc[UR20][R24.64+0x8], R33 ;  /* 0x000008211800c986 */ /* 0x0001e2000c101114 */
[----:B------:R-:W-:Y:S05]  /*5ff0*/  @P3 BRA `(.L_x_48) ;  /* 0x0000000000043947 */ /* 0x000fea0003800000 */
[----:B------:R0:W5:Y:S02]  /*6000*/  LDG.E.U8 R32, desc[UR20][R28.64+0x9] ;  /* 0x000009141c207981 */ /* 0x000164000c1e1100 */
.L_x_48:
[----:B------:R-:W-:Y:S05]  /*6010*/  BSYNC B1 ;  /* 0x0000000000017941 */ /* 0x000fea0003800000 */
.L_x_47:
        /* <DEDUP_REMOVED lines=12> */
.L_x_50:
[----:B------:R-:W-:Y:S05]  /*60e0*/  BSYNC B1 ;  /* 0x0000000000017941 */ /* 0x000fea0003800000 */
.L_x_49:
        /* <DEDUP_REMOVED lines=12> */
.L_x_52:
[----:B------:R-:W-:Y:S05]  /*61b0*/  BSYNC B1 ;  /* 0x0000000000017941 */ /* 0x000fea0003800000 */
.L_x_51:
        /* <DEDUP_REMOVED lines=12> */
.L_x_54:
[----:B------:R-:W-:Y:S05]  /*6280*/  BSYNC B1 ;  /* 0x0000000000017941 */ /* 0x000fea0003800000 */
.L_x_53:
        /* <DEDUP_REMOVED lines=12> */
.L_x_56:
[----:B------:R-:W-:Y:S05]  /*6350*/  BSYNC B1 ;  /* 0x0000000000017941 */ /* 0x000fea0003800000 */
.L_x_55:
        /* <DEDUP_REMOVED lines=12> */
.L_x_58:
[----:B------:R-:W-:Y:S05]  /*6420*/  BSYNC B1 ;  /* 0x0000000000017941 */ /* 0x000fea0003800000 */
.L_x_57:
        /* <DEDUP_REMOVED lines=12> */
.L_x_60:
[----:B------:R-:W-:Y:S05]  /*64f0*/  BSYNC B1 ;  /* 0x0000000000017941 */ /* 0x000fea0003800000 */
.L_x_59:
        /* <DEDUP_REMOVED lines=12> */
.L_x_62:
[----:B------:R-:W-:Y:S05]  /*65c0*/  BSYNC B1 ;  /* 0x0000000000017941 */ /* 0x000fea0003800000 */
.L_x_61:
        /* <DEDUP_REMOVED lines=12> */
.L_x_64:
[----:B------:R-:W-:Y:S05]  /*6690*/  BSYNC B1 ;  /* 0x0000000000017941 */ /* 0x000fea0003800000 */
.L_x_63:
        /* <DEDUP_REMOVED lines=12> */
.L_x_66:
[----:B------:R-:W-:Y:S05]  /*6760*/  BSYNC B1 ;  /* 0x0000000000017941 */ /* 0x000fea0003800000 */
.L_x_65:
        /* <DEDUP_REMOVED lines=12> */
.L_x_68:
[----:B------:R-:W-:Y:S05]  /*6830*/  BSYNC B1 ;  /* 0x0000000000017941 */ /* 0x000fea0003800000 */
.L_x_67:
        /* <DEDUP_REMOVED lines=12> */
.L_x_70:
[----:B------:R-:W-:Y:S05]  /*6900*/  BSYNC B1 ;  /* 0x0000000000017941 */ /* 0x000fea0003800000 */
.L_x_69:
        /* <DEDUP_REMOVED lines=12> */
.L_x_72:
[----:B------:R-:W-:Y:S05]  /*69d0*/  BSYNC B1 ;  /* 0x0000000000017941 */ /* 0x000fea0003800000 */
.L_x_71:
        /* <DEDUP_REMOVED lines=12> */
.L_x_74:
[----:B------:R-:W-:Y:S05]  /*6aa0*/  BSYNC B1 ;  /* 0x0000000000017941 */ /* 0x000fea0003800000 */
.L_x_73:
        /* <DEDUP_REMOVED lines=12> */
.L_x_76:
[----:B------:R-:W-:Y:S05]  /*6b70*/  BSYNC B1 ;  /* 0x0000000000017941 */ /* 0x000fea0003800000 */
.L_x_75:
        /* <DEDUP_REMOVED lines=12> */
.L_x_78:
[----:B------:R-:W-:Y:S05]  /*6c40*/  BSYNC B1 ;  /* 0x0000000000017941 */ /* 0x000fea0003800000 */
.L_x_77:
        /* <DEDUP_REMOVED lines=12> */
.L_x_80:
[----:B------:R-:W-:Y:S05]  /*6d10*/  BSYNC B1 ;  /* 0x0000000000017941 */ /* 0x000fea0003800000 */
.L_x_79:
        /* <DEDUP_REMOVED lines=12> */
.L_x_82:
[----:B------:R-:W-:Y:S05]  /*6de0*/  BSYNC B1 ;  /* 0x0000000000017941 */ /* 0x000fea0003800000 */
.L_x_81:
        /* <DEDUP_REMOVED lines=12> */
.L_x_84:
[----:B------:R-:W-:Y:S05]  /*6eb0*/  BSYNC B1 ;  /* 0x0000000000017941 */ /* 0x000fea0003800000 */
.L_x_83:
        /* <DEDUP_REMOVED lines=12> */
.L_x_86:
[----:B------:R-:W-:Y:S05]  /*6f80*/  BSYNC B1 ;  /* 0x0000000000017941 */ /* 0x000fea0003800000 */
.L_x_85:
        /* <DEDUP_REMOVED lines=12> */
.L_x_88:
[----:B------:R-:W-:Y:S05]  /*7050*/  BSYNC B1 ;  /* 0x0000000000017941 */ /* 0x000fea0003800000 */
.L_x_87:
        /* <DEDUP_REMOVED lines=12> */
.L_x_90:
[----:B------:R-:W-:Y:S05]  /*7120*/  BSYNC B1 ;  /* 0x0000000000017941 */ /* 0x000fea0003800000 */
.L_x_89:
        /* <DEDUP_REMOVED lines=12> */
.L_x_92:
[----:B------:R-:W-:Y:S05]  /*71f0*/  BSYNC B1 ;  /* 0x0000000000017941 */ /* 0x000fea0003800000 */
.L_x_91:
        /* <DEDUP_REMOVED lines=12> */
.L_x_94:
[----:B------:R-:W-:Y:S05]  /*72c0*/  BSYNC B1 ;  /* 0x0000000000017941 */ /* 0x000fea0003800000 */
.L_x_93:
        /* <DEDUP_REMOVED lines=12> */
.L_x_96:
[----:B------:R-:W-:Y:S05]  /*7390*/  BSYNC B1 ;  /* 0x0000000000017941 */ /* 0x000fea0003800000 */
.L_x_95:
        /* <DEDUP_REMOVED lines=12> */
.L_x_98:
[----:B------:R-:W-:Y:S05]  /*7460*/  BSYNC B1 ;  /* 0x0000000000017941 */ /* 0x000fea0003800000 */
.L_x_97:
        /* <DEDUP_REMOVED lines=12> */
.L_x_100:
[----:B------:R-:W-:Y:S05]  /*7530*/  BSYNC B1 ;  /* 0x0000000000017941 */ /* 0x000fea0003800000 */
.L_x_99:
        /* <DEDUP_REMOVED lines=12> */
.L_x_102:
[----:B------:R-:W-:Y:S05]  /*7600*/  BSYNC B1 ;  /* 0x0000000000017941 */ /* 0x000fea0003800000 */
.L_x_101:
        /* <DEDUP_REMOVED lines=12> */
.L_x_104:
[----:B------:R-:W-:Y:S05]  /*76d0*/  BSYNC B1 ;  /* 0x0000000000017941 */ /* 0x000fea0003800000 */
.L_x_103:
        /* <DEDUP_REMOVED lines=12> */
.L_x_106:
[----:B------:R-:W-:Y:S05]  /*77a0*/  BSYNC B1 ;  /* 0x0000000000017941 */ /* 0x000fea0003800000 */
.L_x_105:
        /* <DEDUP_REMOVED lines=12> */
.L_x_108:
[----:B------:R-:W-:Y:S05]  /*7870*/  BSYNC B1 ;  /* 0x0000000000017941 */ /* 0x000fea0003800000 */
.L_x_107:
        /* <DEDUP_REMOVED lines=12> */
.L_x_110:
[----:B------:R-:W-:Y:S05]  /*7940*/  BSYNC B1 ;  /* 0x0000000000017941 */ /* 0x000fea0003800000 */
.L_x_109:
        /* <DEDUP_REMOVED lines=12> */
.L_x_112:
[----:B------:R-:W-:Y:S05]  /*7a10*/  BSYNC B1 ;  /* 0x0000000000017941 */ /* 0x000fea0003800000 */
.L_x_111:
        /* <DEDUP_REMOVED lines=12> */
.L_x_114:
[----:B------:R-:W-:Y:S05]  /*7ae0*/  BSYNC B1 ;  /* 0x0000000000017941 */ /* 0x000fea0003800000 */
.L_x_113:
        /* <DEDUP_REMOVED lines=12> */
.L_x_116:
[----:B------:R-:W-:Y:S05]  /*7bb0*/  BSYNC B1 ;  /* 0x0000000000017941 */ /* 0x000fea0003800000 */
.L_x_115:
        /* <DEDUP_REMOVED lines=12> */
.L_x_118:
[----:B------:R-:W-:Y:S05]  /*7c80*/  BSYNC B1 ;  /* 0x0000000000017941 */ /* 0x000fea0003800000 */
.L_x_117:
        /* <DEDUP_REMOVED lines=12> */
.L_x_120:
[----:B------:R-:W-:Y:S05]  /*7d50*/  BSYNC B1 ;  /* 0x0000000000017941 */ /* 0x000fea0003800000 */
.L_x_119:
        /* <DEDUP_REMOVED lines=12> */
.L_x_122:
[----:B------:R-:W-:Y:S05]  /*7e20*/  BSYNC B1 ;  /* 0x0000000000017941 */ /* 0x000fea0003800000 */
.L_x_121:
        /* <DEDUP_REMOVED lines=12> */
.L_x_124:
[----:B------:R-:W-:Y:S05]  /*7ef0*/  BSYNC B1 ;  /* 0x0000000000017941 */ /* 0x000fea0003800000 */
.L_x_123:
        /* <DEDUP_REMOVED lines=12> */
.L_x_126:
[----:B------:R-:W-:Y:S05]  /*7fc0*/  BSYNC B1 ;  /* 0x0000000000017941 */ /* 0x000fea0003800000 */
.L_x_125:
        /* <DEDUP_REMOVED lines=12> */
.L_x_128:
[----:B------:R-:W-:Y:S05]  /*8090*/  BSYNC B1 ;  /* 0x0000000000017941 */ /* 0x000fea0003800000 */
.L_x_127:
        /* <DEDUP_REMOVED lines=12> */
.L_x_130:
[----:B------:R-:W-:Y:S05]  /*8160*/  BSYNC B1 ;  /* 0x0000000000017941 */ /* 0x000fea0003800000 */
.L_x_129:
        /* <DEDUP_REMOVED lines=12> */
.L_x_132:
[----:B------:R-:W-:Y:S05]  /*8230*/  BSYNC B1 ;  /* 0x0000000000017941 */ /* 0x000fea0003800000 */
.L_x_131:
        /* <DEDUP_REMOVED lines=12> */
.L_x_134:
[----:B------:R-:W-:Y:S05]  /*8300*/  BSYNC B1 ;  /* 0x0000000000017941 */ /* 0x000fea0003800000 */
.L_x_133:
        /* <DEDUP_REMOVED lines=12> */
.L_x_136:
[----:B------:R-:W-:Y:S05]  /*83d0*/  BSYNC B1 ;  /* 0x0000000000017941 */ /* 0x000fea0003800000 */
.L_x_135:
        /* <DEDUP_REMOVED lines=12> */
.L_x_138:
[----:B------:R-:W-:Y:S05]  /*84a0*/  BSYNC B1 ;  /* 0x0000000000017941 */ /* 0x000fea0003800000 */
.L_x_137:
        /* <DEDUP_REMOVED lines=12> */
.L_x_140:
[----:B------:R-:W-:Y:S05]  /*8570*/  BSYNC B1 ;  /* 0x0000000000017941 */ /* 0x000fea0003800000 */
.L_x_139:
        /* <DEDUP_REMOVED lines=12> */
.L_x_142:
[----:B------:R-:W-:Y:S05]  /*8640*/  BSYNC B1 ;  /* 0x0000000000017941 */ /* 0x000fea0003800000 */
.L_x_141:
        /* <DEDUP_REMOVED lines=12> */
.L_x_144:
[----:B------:R-:W-:Y:S05]  /*8710*/  BSYNC B1 ;  /* 0x0000000000017941 */ /* 0x000fea0003800000 */
.L_x_143:
        /* <DEDUP_REMOVED lines=12> */
.L_x_146:
[----:B------:R-:W-:Y:S05]  /*87e0*/  BSYNC B1 ;  /* 0x0000000000017941 */ /* 0x000fea0003800000 */
.L_x_145:
        /* <DEDUP_REMOVED lines=12> */
.L_x_148:
[----:B------:R-:W-:Y:S05]  /*88b0*/  BSYNC B1 ;  /* 0x0000000000017941 */ /* 0x000fea0003800000 */
.L_x_147:
        /* <DEDUP_REMOVED lines=12> */
.L_x_150:
[----:B------:R-:W-:Y:S05]  /*8980*/  BSYNC B1 ;  /* 0x0000000000017941 */ /* 0x000fea0003800000 */
.L_x_149:
        /* <DEDUP_REMOVED lines=12> */
.L_x_152:
[----:B------:R-:W-:Y:S05]  /*8a50*/  BSYNC B1 ;  /* 0x0000000000017941 */ /* 0x000fea0003800000 */
.L_x_151:
        /* <DEDUP_REMOVED lines=12> */
.L_x_154:
[----:B------:R-:W-:Y:S05]  /*8b20*/  BSYNC B1 ;  /* 0x0000000000017941 */ /* 0x000fea0003800000 */
.L_x_153:
        /* <DEDUP_REMOVED lines=12> */
.L_x_156:
[----:B------:R-:W-:Y:S05]  /*8bf0*/  BSYNC B1 ;  /* 0x0000000000017941 */ /* 0x000fea0003800000 */
.L_x_155:
        /* <DEDUP_REMOVED lines=12> */
.L_x_158:
[----:B------:R-:W-:Y:S05]  /*8cc0*/  BSYNC B1 ;  /* 0x0000000000017941 */ /* 0x000fea0003800000 */
.L_x_157:
        /* <DEDUP_REMOVED lines=12> */
.L_x_160:
[----:B------:R-:W-:Y:S05]  /*8d90*/  BSYNC B1 ;  /* 0x0000000000017941 */ /* 0x000fea0003800000 */
.L_x_159:
        /* <DEDUP_REMOVED lines=12> */
.L_x_162:
[----:B------:R-:W-:Y:S05]  /*8e60*/  BSYNC B1 ;  /* 0x0000000000017941 */ /* 0x000fea0003800000 */
.L_x_161:
        /* <DEDUP_REMOVED lines=12> */
.L_x_164:
[----:B------:R-:W-:Y:S05]  /*8f30*/  BSYNC B1 ;  /* 0x0000000000017941 */ /* 0x000fea0003800000 */
.L_x_163:
        /* <DEDUP_REMOVED lines=12> */
.L_x_166:
[----:B------:R-:W-:Y:S05]  /*9000*/  BSYNC B1 ;  /* 0x0000000000017941 */ /* 0x000fea0003800000 */
.L_x_165:
        /* <DEDUP_REMOVED lines=12> */
.L_x_168:
[----:B------:R-:W-:Y:S05]  /*90d0*/  BSYNC B1 ;  /* 0x0000000000017941 */ /* 0x000fea0003800000 */
.L_x_167:
        /* <DEDUP_REMOVED lines=12> */
.L_x_170:
[----:B------:R-:W-:Y:S05]  /*91a0*/  BSYNC B1 ;  /* 0x0000000000017941 */ /* 0x000fea0003800000 */
.L_x_169:
        /* <DEDUP_REMOVED lines=12> */
.L_x_172:
[----:B------:R-:W-:Y:S05]  /*9270*/  BSYNC B1 ;  /* 0x0000000000017941 */ /* 0x000fea0003800000 */
.L_x_171:
        /* <DEDUP_REMOVED lines=12> */
.L_x_174:
[----:B------:R-:W-:Y:S05]  /*9340*/  BSYNC B1 ;  /* 0x0000000000017941 */ /* 0x000fea0003800000 */
.L_x_173:
        /* <DEDUP_REMOVED lines=12> */
.L_x_176:
[----:B------:R-:W-:Y:S05]  /*9410*/  BSYNC B1 ;  /* 0x0000000000017941 */ /* 0x000fea0003800000 */
.L_x_175:
        /* <DEDUP_REMOVED lines=12> */
.L_x_178:
[----:B------:R-:W-:Y:S05]  /*94e0*/  BSYNC B1 ;  /* 0x0000000000017941 */ /* 0x000fea0003800000 */
.L_x_177:
        /* <DEDUP_REMOVED lines=12> */
.L_x_180:
[----:B------:R-:W-:Y:S05]  /*95b0*/  BSYNC B1 ;  /* 0x0000000000017941 */ /* 0x000fea0003800000 */
.L_x_179:
        /* <DEDUP_REMOVED lines=12> */
.L_x_182:
[----:B------:R-:W-:Y:S05]  /*9680*/  BSYNC B1 ;  /* 0x0000000000017941 */ /* 0x000fea0003800000 */
.L_x_181:
        /* <DEDUP_REMOVED lines=12> */
.L_x_184:
[----:B------:R-:W-:Y:S05]  /*9750*/  BSYNC B1 ;  /* 0x0000000000017941 */ /* 0x000fea0003800000 */
.L_x_183:
        /* <DEDUP_REMOVED lines=12> */
.L_x_186:
[----:B------:R-:W-:Y:S05]  /*9820*/  BSYNC B1 ;  /* 0x0000000000017941 */ /* 0x000fea0003800000 */
.L_x_185:
        /* <DEDUP_REMOVED lines=12> */
.L_x_188:
[----:B------:R-:W-:Y:S05]  /*98f0*/  BSYNC B1 ;  /* 0x0000000000017941 */ /* 0x000fea0003800000 */
.L_x_187:
        /* <DEDUP_REMOVED lines=12> */
.L_x_190:
[----:B------:R-:W-:Y:S05]  /*99c0*/  BSYNC B1 ;  /* 0x0000000000017941 */ /* 0x000fea0003800000 */
.L_x_189:
        /* <DEDUP_REMOVED lines=12> */
.L_x_192:
[----:B------:R-:W-:Y:S05]  /*9a90*/  BSYNC B1 ;  /* 0x0000000000017941 */ /* 0x000fea0003800000 */
.L_x_191:
[----:B-----5:R-:W-:Y:S01]  /*9aa0*/  LOP3.LUT R32, R32, 0xff, RZ, 0xc0, !PT ;  /* 0x000000ff20207812 */ /* 0x020fe200078ec0ff */
[----:B------:R-:W-:Y:S01]  /*9ab0*/  BSSY B1, `(.L_x_193) ;  /* 0x000000b000017945 */ /* 0x000fe20003800000 */
[----:B------:R-:W-:Y:S02]  /*9ac0*/  ISETP.LT.OR P4, PT, R34, 0x99, !P1 ;  /* 0x000000992200780c */ /* 0x000fe40004f81670 */
[----:B------:R-:W-:-:S05]  /*9ad0*/  F2FP.F16.E4M3.UNPACK_B R32, R32 ;  /* 0x00000020ff20723e */ /* 0x000fca00020006ff */
[----:B------:R-:W-:-:S05]  /*9ae0*/  HADD2.F32 R32, -RZ, R32.H0_H0 ;  /* 0x20000020ff207230 */ /* 0x000fca0000004100 */
[----:B------:R-:W-:-:S04]  /*9af0*/  FMUL R32, R32, UR31 ;  /* 0x0000001f20207c20 */ /* 0x000fc80008400000 */
[----:B------:R-:W-:Y:S01]  /*9b00*/  FFMA R32, R23, UR32, R32 ;  /* 0x0000002017207c23 */ /* 0x000fe20008000020 */
[----:B------:R-:W-:-:S04]  /*9b10*/  PRMT R23, RZ, 0x7610, R23 ;  /* 0x00007610ff177816 */ /* 0x000fc80000000017 */
[----:B0-----:R-:W-:-:S05]  /*9b20*/  F2FP.SATFINITE.E4M3.F32.PACK_AB_MERGE_C R33, RZ, R32, RZ ;  /* 0x00000020ff21723e */ /* 0x001fca00048070ff */
[----:B------:R0:W-:Y:S01]  /*9b30*/  @!P3 STG.E.U8 desc[UR20][R24.64+0x99], R33 ;  /* 0x000099211800b986 */ /* 0x0001e2000c101114 */
[----:B------:R-:W-:Y:S05]  /*9b40*/  @P4 BRA `(.L_x_194) ;  /* 0x0000000000044947 */ /* 0x000fea0003800000 */
[----:B------:R0:W5:Y:S02]  /*9b50*/  LDG.E.U8 R23, desc[UR20][R30.64+0x98] ;  /* 0x000098141e177981 */ /* 0x000164000c1e1100 */
.L_x_194:
[----:B------:R-:W-:Y:S05]  /*9b60*/  BSYNC B1 ;  /* 0x0000000000017941 */ /* 0x000fea0003800000 */
.L_x_193:
        /* <DEDUP_REMOVED lines=8> */
[----:B------:R-:W-:-:S05]  /*9bf0*/  F2FP.SATFINITE.E4M3.F32.PACK_AB_MERGE_C R23, RZ, R23, RZ ;  /* 0x00000017ff17723e */ /* 0x000fca00048070ff */
[----:B------:R0:W-:Y:S01]  /*9c00*/  @!P4 STG.E.U8 desc[UR20][R26.64+0x98], R23 ;  /* 0x000098171a00c986 */ /* 0x0001e2000c101114 */
[----:B------:R-:W-:Y:S05]  /*9c10*/  @P3 BRA `(.L_x_196) ;  /* 0x0000000000043947 */ /* 0x000fea0003800000 */
[----:B------:R0:W5:Y:S02]  /*9c20*/  LDG.E.U8 R22, desc[UR20][R30.64+0x99] ;  /* 0x000099141e167981 */ /* 0x000164000c1e1100 */
.L_x_196:
[----:B------:R-:W-:Y:S05]  /*9c30*/  BSYNC B1 ;  /* 0x0000000000017941 */ /* 0x000fea0003800000 */
.L_x_195:
        /* <DEDUP_REMOVED lines=12> */
.L_x_198:
[----:B------:R-:W-:Y:S05]  /*9d00*/  BSYNC B1 ;  /* 0x0000000000017941 */ /* 0x000fea0003800000 */
.L_x_197:
        /* <DEDUP_REMOVED lines=12> */
.L_x_200:
[----:B------:R-:W-:Y:S05]  /*9dd0*/  BSYNC B1 ;  /* 0x0000000000017941 */ /* 0x000fea0003800000 */
.L_x_199:
        /* <DEDUP_REMOVED lines=12> */
.L_x_202:
[----:B------:R-:W-:Y:S05]  /*9ea0*/  BSYNC B1 ;  /* 0x0000000000017941 */ /* 0x000fea0003800000 */
.L_x_201:
        /* <DEDUP_REMOVED lines=12> */
.L_x_204:
[----:B------:R-:W-:Y:S05]  /*9f70*/  BSYNC B1 ;  /* 0x0000000000017941 */ /* 0x000fea0003800000 */
.L_x_203:
        /* <DEDUP_REMOVED lines=12> */
.L_x_206:
[----:B------:R-:W-:Y:S05]  /*a040*/  BSYNC B1 ;  /* 0x0000000000017941 */ /* 0x000fea0003800000 */
.L_x_205:
        /* <DEDUP_REMOVED lines=12> */
.L_x_208:
[----:B------:R-:W-:Y:S05]  /*a110*/  BSYNC B1 ;  /* 0x0000000000017941 */ /* 0x000fea0003800000 */
.L_x_207:
        /* <DEDUP_REMOVED lines=12> */
.L_x_210:
[----:B------:R-:W-:Y:S05]  /*a1e0*/  BSYNC B1 ;  /* 0x0000000000017941 */ /* 0x000fea0003800000 */
.L_x_209:
        /* <DEDUP_REMOVED lines=12> */
.L_x_212:
[----:B------:R-:W-:Y:S05]  /*a2b0*/  BSYNC B1 ;  /* 0x0000000000017941 */ /* 0x000fea0003800000 */
.L_x_211:
        /* <DEDUP_REMOVED lines=12> */
.L_x_214:
[----:B------:R-:W-:Y:S05]  /*a380*/  BSYNC B1 ;  /* 0x0000000000017941 */ /* 0x000fea0003800000 */
.L_x_213:
        /* <DEDUP_REMOVED lines=12> */
.L_x_216:
[----:B------:R-:W-:Y:S05]  /*a450*/  BSYNC B1 ;  /* 0x0000000000017941 */ /* 0x000fea0003800000 */
.L_x_215:
        /* <DEDUP_REMOVED lines=12> */
.L_x_218:
[----:B------:R-:W-:Y:S05]  /*a520*/  BSYNC B1 ;  /* 0x0000000000017941 */ /* 0x000fea0003800000 */
.L_x_217:
        /* <DEDUP_REMOVED lines=12> */
.L_x_220:
[----:B------:R-:W-:Y:S05]  /*a5f0*/  BSYNC B1 ;  /* 0x0000000000017941 */ /* 0x000fea0003800000 */
.L_x_219:
        /* <DEDUP_REMOVED lines=12> */
.L_x_222:
[----:B------:R-:W-:Y:S05]  /*a6c0*/  BSYNC B1 ;  /* 0x0000000000017941 */ /* 0x000fea0003800000 */
.L_x_221:
        /* <DEDUP_REMOVED lines=12> */
.L_x_224:
[----:B------:R-:W-:Y:S05]  /*a790*/  BSYNC B1 ;  /* 0x0000000000017941 */ /* 0x000fea0003800000 */
.L_x_223:
        /* <DEDUP_REMOVED lines=12> */
.L_x_226:
[----:B------:R-:W-:Y:S05]  /*a860*/  BSYNC B1 ;  /* 0x0000000000017941 */ /* 0x000fea0003800000 */
.L_x_225:
        /* <DEDUP_REMOVED lines=12> */
.L_x_228:
[----:B------:R-:W-:Y:S05]  /*a930*/  BSYNC B1 ;  /* 0x0000000000017941 */ /* 0x000fea0003800000 */
.L_x_227:
        /* <DEDUP_REMOVED lines=12> */
.L_x_230:
[----:B------:R-:W-:Y:S05]  /*aa00*/  BSYNC B1 ;  /* 0x0000000000017941 */ /* 0x000fea0003800000 */
.L_x_229:
        /* <DEDUP_REMOVED lines=12> */
.L_x_232:
[----:B------:R-:W-:Y:S05]  /*aad0*/  BSYNC B1 ;  /* 0x0000000000017941 */ /* 0x000fea0003800000 */
.L_x_231:
        /* <DEDUP_REMOVED lines=12> */
.L_x_234:
[----:B------:R-:W-:Y:S05]  /*aba0*/  BSYNC B1 ;  /* 0x0000000000017941 */ /* 0x000fea0003800000 */
.L_x_233:
        /* <DEDUP_REMOVED lines=12> */
.L_x_236:
[----:B------:R-:W-:Y:S05]  /*ac70*/  BSYNC B1 ;  /* 0x0000000000017941 */ /* 0x000fea0003800000 */
.L_x_235:
[----:B-----5:R-:W-:Y:S01]  /*ac80*/  LOP3.LUT R2, R2, 0xff, RZ, 0xc0, !PT ;  /* 0x000000ff02027812 */ /* 0x020fe200078ec0ff */
[----:B------:R-:W-:Y:S01]  /*ac90*/  BSSY B1, `(.L_x_237) ;  /* 0x000000b000017945 */ /* 0x000fe20003800000 */
[----:B------:R-:W-:Y:S02]  /*aca0*/  ISETP.LT.OR P4, PT, R34, 0xc9, !P0 ;  /* 0x000000c92200780c */ /* 0x000fe40004781670 */
[----:B------:R-:W-:-:S05]  /*acb0*/  F2FP.F16.E4M3.UNPACK_B R2, R2 ;  /* 0x00000002ff02723e */ /* 0x000fca00020006ff */
[----:B------:R-:W-:-:S05]  /*acc0*/  HADD2.F32 R2, -RZ, R2.H0_H0 ;  /* 0x20000002ff027230 */ /* 0x000fca0000004100 */
[----:B0-----:R-:W-:-:S04]  /*acd0*/  FMUL R3, R2, UR31 ;  /* 0x0000001f02037c20 */ /* 0x001fc80008400000 */
[----:B------:R-:W-:Y:S01]  /*ace0*/  FFMA R3, R0, UR32, R3 ;  /* 0x0000002000037c23 */ /* 0x000fe20008000003 */
[----:B------:R-:W-:-:S04]  /*acf0*/  PRMT R0, RZ, 0x7610, R0 ;  /* 0x00007610ff007816 */ /* 0x000fc80000000000 */
[----:B------:R-:W-:-:S05]  /*ad00*/  F2FP.SATFINITE.E4M3.F32.PACK_AB_MERGE_C R3, RZ, R3, RZ ;  /* 0x00000003ff03723e */ /* 0x000fca00048070ff */
[----:B------:R0:W-:Y:S01]  /*ad10*/  @!P3 STG.E.U8 desc[UR20][R26.64+0xc1], R3 ;  /* 0x0000c1031a00b986 */ /* 0x0001e2000c101114 */
[----:B------:R-:W-:Y:S05]  /*ad20*/  @P4 BRA `(.L_x_238) ;  /* 0x0000000000044947 */ /* 0x000fea0003800000 */
[----:B------:R0:W5:Y:S02]  /*ad30*/  LDG.E.U8 R0, desc[UR20][R28.64+0xc8] ;  /* 0x0000c8141c007981 */ /* 0x000164000c1e1100 */
.L_x_238:
[----:B------:R-:W-:Y:S05]  /*ad40*/  BSYNC B1 ;  /* 0x0000000000017941 */ /* 0x000fea0003800000 */
.L_x_237:
[----:B------:R-:W2:Y:S01]  /*ad50*/  LDL.LU R2, [R1] ;  /* 0x0000000001027983 */ /* 0x000ea20000300800 */
[----:B-----5:R-:W-:Y:S01]  /*ad60*/  LOP3.LUT R0, R0, 0xff, RZ, 0xc0, !PT ;  /* 0x000000ff00007812 */ /* 0x020fe200078ec0ff */
[----:B------:R-:W-:Y:S01]  /*ad70*/  BSSY B1, `(.L_x_239) ;  /* 0x000000b000017945 */ /* 0x000fe20003800000 */
[----:B------:R-:W-:Y:S02]  /*ad80*/  ISETP.LT.OR P3, PT, R34, 0xca, !P0 ;  /* 0x000000ca2200780c */ /* 0x000fe40004761670 */
[----:B------:R-:W-:-:S05]  /*ad90*/  F2FP.F16.E4M3.UNPACK_B R0, R0 ;  /* 0x00000000ff00723e */ /* 0x000fca00020006ff */
[----:B------:R-:W-:-:S05]  /*ada0*/  HADD2.F32 R0, -RZ, R0.H0_H0 ;  /* 0x20000000ff007230 */ /* 0x000fca0000004100 */
[----:B------:R-:W-:-:S04]  /*adb0*/  FMUL R0, R0, UR31 ;  /* 0x0000001f00007c20 */ /* 0x000fc80008400000 */
[----:B--2---:R-:W-:-:S05]  /*adc0*/  FFMA R0, R2, UR32, R0 ;  /* 0x0000002002007c23 */ /* 0x004fca0008000000 */
[----:B0-----:R-:W-:Y:S02]  /*add0*/  F2FP.SATFINITE.E4M3.F32.PACK_AB_MERGE_C R3, RZ, R0, RZ ;  /* 0x00000000ff03723e */ /* 0x001fe400048070ff */
[----:B------:R-:W-:-:S03]  /*ade0*/  PRMT R0, RZ, 0x7610, R0 ;  /* 0x00007610ff007816 */ /* 0x000fc60000000000 */
[----:B------:R0:W-:Y:S01]  /*adf0*/  @!P4 STG.E.U8 desc[UR20][R24.64+0xc8], R3 ;  /* 0x0000c8031800c986 */ /* 0x0001e2000c101114 */
[----:B------:R-:W-:Y:S05]  /*ae00*/  @P3 BRA `(.L_x_240) ;  /* 0x0000000000043947 */ /* 0x000fea0003800000 */
[----:B------:R2:W5:Y:S02]  /*ae10*/  LDG.E.U8 R0, desc[UR20][R28.64+0xc9] ;  /* 0x0000c9141c007981 */ /* 0x000564000c1e1100 */
.L_x_240:
[----:B------:R-:W-:Y:S05]  /*ae20*/  BSYNC B1 ;  /* 0x0000000000017941 */ /* 0x000fea0003800000 */
.L_x_239:
[----:B------:R-:W3:Y:S01]  /*ae30*/  LDL.LU R2, [R1+0x4] ;  /* 0x0000040001027983 */ /* 0x000ee20000300800 */
[----:B-----5:R-:W-:Y:S01]  /*ae40*/  LOP3.LUT R0, R0, 0xff, RZ, 0xc0, !PT ;  /* 0x000000ff00007812 */ /* 0x020fe200078ec0ff */
[----:B------:R-:W-:Y:S01]  /*ae50*/  BSSY B1, `(.L_x_241) ;  /* 0x000000b000017945 */ /* 0x000fe20003800000 */
[----:B------:R-:W-:Y:S02]  /*ae60*/  ISETP.LT.OR P4, PT, R34, 0xc9, !P1 ;  /* 0x000000c92200780c */ /* 0x000fe40004f81670 */
[----:B------:R-:W-:-:S05]  /*ae70*/  F2FP.F16.E4M3.UNPACK_B R0, R0 ;  /* 0x00000000ff00723e */ /* 0x000fca00020006ff */
[----:B------:R-:W-:-:S05]  /*ae80*/  HADD2.F32 R0, -RZ, R0.H0_H0 ;  /* 0x20000000ff007230 */ /* 0x000fca0000004100 */
[----:B------:R-:W-:-:S04]  /*ae90*/  FMUL R0, R0, UR31 ;  /* 0x0000001f00007c20 */ /* 0x000fc80008400000 */
[----:B---3--:R-:W-:-:S05]  /*aea0*/  FFMA R0, R2, UR32, R0 ;  /* 0x0000002002007c23 */ /* 0x008fca0008000000 */
[----:B0-----:R-:W-:Y:S02]  /*aeb0*/  F2FP.SATFINITE.E4M3.F32.PACK_AB_MERGE_C R3, RZ, R0, RZ ;  /* 0x00000000ff03723e */ /* 0x001fe400048070ff */
[----:B------:R-:W-:-:S03]  /*aec0*/  PRMT R0, RZ, 0x7610, R0 ;  /* 0x00007610ff007816 */ /* 0x000fc60000000000 */
[----:B------:R0:W-:Y:S01]  /*aed0*/  @!P3 STG.E.U8 desc[UR20][R24.64+0xc9], R3 ;  /* 0x0000c9031800b986 */ /* 0x0001e2000c101114 */
[----:B------:R-:W-:Y:S05]  /*aee0*/  @P4 BRA `(.L_x_242) ;  /* 0x0000000000044947 */ /* 0x000fea0003800000 */
[----:B------:R3:W5:Y:S02]  /*aef0*/  LDG.E.U8 R0, desc[UR20][R30.64+0xc8] ;  /* 0x0000c8141e007981 */ /* 0x000764000c1e1100 */
.L_x_242:
[----:B------:R-:W-:Y:S05]  /*af00*/  BSYNC B1 ;  /* 0x0000000000017941 */ /* 0x000fea0003800000 */
.L_x_241:
[----:B------:R-:W2:Y:S01]  /*af10*/  LDL.LU R2, [R1+0x8] ;  /* 0x0000080001027983 */ /* 0x000ea20000300800 */
        /* <DEDUP_REMOVED lines=12> */
.L_x_244:
[----:B------:R-:W-:Y:S05]  /*afe0*/  BSYNC B1 ;  /* 0x0000000000017941 */ /* 0x000fea0003800000 */
.L_x_243:
        /* <DEDUP_REMOVED lines=13> */
.L_x_246:
[----:B------:R-:W-:Y:S05]  /*b0c0*/  BSYNC B1 ;  /* 0x0000000000017941 */ /* 0x000fea0003800000 */
.L_x_245:
        /* <DEDUP_REMOVED lines=13> */
.L_x_248:
[----:B------:R-:W-:Y:S05]  /*b1a0*/  BSYNC B1 ;  /* 0x0000000000017941 */ /* 0x000fea0003800000 */
.L_x_247:
        /* <DEDUP_REMOVED lines=13> */
.L_x_250:
[----:B------:R-:W-:Y:S05]  /*b280*/  BSYNC B1 ;  /* 0x0000000000017941 */ /* 0x000fea0003800000 */
.L_x_249:
        /* <DEDUP_REMOVED lines=13> */
.L_x_252:
[----:B------:R-:W-:Y:S05]  /*b360*/  BSYNC B1 ;  /* 0x0000000000017941 */ /* 0x000fea0003800000 */
.L_x_251:
        /* <DEDUP_REMOVED lines=13> */
.L_x_254:
[----:B------:R-:W-:Y:S05]  /*b440*/  BSYNC B1 ;  /* 0x0000000000017941 */ /* 0x000fea0003800000 */
.L_x_253:
        /* <DEDUP_REMOVED lines=13> */
.L_x_256:
[----:B------:R-:W-:Y:S05]  /*b520*/  BSYNC B1 ;  /* 0x0000000000017941 */ /* 0x000fea0003800000 */
.L_x_255:
        /* <DEDUP_REMOVED lines=13> */
.L_x_258:
[----:B------:R-:W-:Y:S05]  /*b600*/  BSYNC B1 ;  /* 0x0000000000017941 */ /* 0x000fea0003800000 */
.L_x_257:
        /* <DEDUP_REMOVED lines=13> */
.L_x_260:
[----:B------:R-:W-:Y:S05]  /*b6e0*/  BSYNC B1 ;  /* 0x0000000000017941 */ /* 0x000fea0003800000 */
.L_x_259:
        /* <DEDUP_REMOVED lines=13> */
.L_x_262:
[----:B------:R-:W-:Y:S05]  /*b7c0*/  BSYNC B1 ;  /* 0x0000000000017941 */ /* 0x000fea0003800000 */
.L_x_261:
        /* <DEDUP_REMOVED lines=13> */
.L_x_264:
[----:B------:R-:W-:Y:S05]  /*b8a0*/  BSYNC B1 ;  /* 0x0000000000017941 */ /* 0x000fea0003800000 */
.L_x_263:
        /* <DEDUP_REMOVED lines=13> */
.L_x_266:
[----:B------:R-:W-:Y:S05]  /*b980*/  BSYNC B1 ;  /* 0x0000000000017941 */ /* 0x000fea0003800000 */
.L_x_265:
        /* <DEDUP_REMOVED lines=13> */
.L_x_268:
[----:B------:R-:W-:Y:S05]  /*ba60*/  BSYNC B1 ;  /* 0x0000000000017941 */ /* 0x000fea0003800000 */
.L_x_267:
        /* <DEDUP_REMOVED lines=13> */
.L_x_270:
[----:B------:R-:W-:Y:S05]  /*bb40*/  BSYNC B1 ;  /* 0x0000000000017941 */ /* 0x000fea0003800000 */
.L_x_269:
        /* <DEDUP_REMOVED lines=13> */
.L_x_272:
[----:B------:R-:W-:Y:S05]  /*bc20*/  BSYNC B1 ;  /* 0x0000000000017941 */ /* 0x000fea0003800000 */
.L_x_271:
        /* <DEDUP_REMOVED lines=13> */
.L_x_274:
[----:B------:R-:W-:Y:S05]  /*bd00*/  BSYNC B1 ;  /* 0x0000000000017941 */ /* 0x000fea0003800000 */
.L_x_273:
        /* <DEDUP_REMOVED lines=13> */
.L_x_276:
[----:B------:R-:W-:Y:S05]  /*bde0*/  BSYNC B1 ;  /* 0x0000000000017941 */ /* 0x000fea0003800000 */
.L_x_275:
        /* <DEDUP_REMOVED lines=13> */
.L_x_278:
[----:B------:R-:W-:Y:S05]  /*bec0*/  BSYNC B1 ;  /* 0x0000000000017941 */ /* 0x000fea0003800000 */
.L_x_277:
        /* <DEDUP_REMOVED lines=13> */
.L_x_280:
[----:B------:R-:W-:Y:S05]  /*bfa0*/  BSYNC B1 ;  /* 0x0000000000017941 */ /* 0x000fea0003800000 */
.L_x_279:
        /* <DEDUP_REMOVED lines=13> */
.L_x_282:
[----:B------:R-:W-:Y:S05]  /*c080*/  BSYNC B1 ;  /* 0x0000000000017941 */ /* 0x000fea0003800000 */
.L_x_281:
        /* <DEDUP_REMOVED lines=13> */
.L_x_284:
[----:B------:R-:W-:Y:S05]  /*c160*/  BSYNC B1 ;  /* 0x0000000000017941 */ /* 0x000fea0003800000 */
.L_x_283:
        /* <DEDUP_REMOVED lines=13> */
.L_x_286:
[----:B------:R-:W-:Y:S05]  /*c240*/  BSYNC B1 ;  /* 0x0000000000017941 */ /* 0x000fea0003800000 */
.L_x_285:
        /* <DEDUP_REMOVED lines=13> */
.L_x_288:
[----:B------:R-:W-:Y:S05]  /*c320*/  BSYNC B1 ;  /* 0x0000000000017941 */ /* 0x000fea0003800000 */
.L_x_287:
        /* <DEDUP_REMOVED lines=13> */
.L_x_290:
[----:B------:R-:W-:Y:S05]  /*c400*/  BSYNC B1 ;  /* 0x0000000000017941 */ /* 0x000fea0003800000 */
.L_x_289:
        /* <DEDUP_REMOVED lines=13> */
.L_x_292:
[----:B------:R-:W-:Y:S05]  /*c4e0*/  BSYNC B1 ;  /* 0x0000000000017941 */ /* 0x000fea0003800000 */
.L_x_291:
[----:B------:R-:W-:Y:S05]  /*c4f0*/  @P1 BRA `(.L_x_293) ;  /* 0x00000020009c1947 */ /* 0x000fea0003800000 */
[----:B------:R-:W2:Y:S01]  /*c500*/  LDL.LU R2, [R1+0x6c] ;  /* 0x00006c0001027983 */ /* 0x000ea20000300800 */
[----:B-----5:R-:W-:-:S04]  /*c510*/  LOP3.LUT R0, R0, 0xff, RZ, 0xc0, !PT ;  /* 0x000000ff00007812 */ /* 0x020fc800078ec0ff */
[----:B------:R-:W-:-:S05]  /*c520*/  F2FP.F16.E4M3.UNPACK_B R0, R0 ;  /* 0x00000000ff00723e */ /* 0x000fca00020006ff */
[----:B------:R-:W-:-:S05]  /*c530*/  HADD2.F32 R0, -RZ, R0.H0_H0 ;  /* 0x20000000ff007230 */ /* 0x000fca0000004100 */
[----:B------:R-:W-:-:S04]  /*c540*/  FMUL R0, R0, UR31 ;  /* 0x0000001f00007c20 */ /* 0x000fc80008400000 */
[----:B--2---:R-:W-:-:S05]  /*c550*/  FFMA R0, R2, UR32, R0 ;  /* 0x0000002002007c23 */ /* 0x004fca0008000000 */
[----:B0-----:R-:W-:-:S05]  /*c560*/  F2FP.SATFINITE.E4M3.F32.PACK_AB_MERGE_C R3, RZ, R0, RZ ;  /* 0x00000000ff03723e */ /* 0x001fca00048070ff */
[----:B------:R0:W-:Y:S01]  /*c570*/  STG.E.U8 desc[UR20][R26.64+0xf9], R3 ;  /* 0x0000f9031a007986 */ /* 0x0001e2000c101114 */
[----:B------:R-:W-:Y:S05]  /*c580*/  BRA `(.L_x_293) ;  /* 0x0000002000787947 */ /* 0x000fea0003800000 */
.L_x_36:
[----:B------:R-:W-:Y:S01]  /*c590*/  ISETP.GE.AND P1, PT, R39, 0x1, PT ;  /* 0x000000012700780c */ /* 0x000fe20003f26270 */
[----:B------:R-:W-:Y:S01]  /*c5a0*/  FMUL R228, R228, UR32 ;  /* 0x00000020e4e47c20 */ /* 0x000fe20008400000 */
[----:B------:R-:W-:Y:S01]  /*c5b0*/  FMUL R227, R227, UR32 ;  /* 0x00000020e3e37c20 */ /* 0x000fe20008400000 */
[----:B------:R-:W-:Y:S01]  /*c5c0*/  ISETP.GE.AND P0, PT, R39, 0x9, PT ;  /* 0x000000092700780c */ /* 0x000fe20003f06270 */
[----:B------:R-:W-:Y:S01]  /*c5d0*/  FMUL R226, R226, UR32 ;  /* 0x00000020e2e27c20 */ /* 0x000fe20008400000 */
[C---:B------:R-:W-:Y:S02]  /*c5e0*/  ISETP.LT.OR P4, PT, R34.reuse, 0x1, !P1 ;  /* 0x000000012200780c */ /* 0x040fe40004f81670 */
[----:B------:R-:W-:Y:S02]  /*c5f0*/  ISETP.LT.OR P5, PT, R34, 0x2, !P1 ;  /* 0x000000022200780c */ /* 0x000fe40004fa1670 */
[----:B------:R-:W-:Y:S02]  /*c600*/  F2FP.SATFINITE.E4M3.F32.PACK_AB_MERGE_C R29, RZ, R228, RZ ;  /* 0x000000e4ff1d723e */ /* 0x000fe400048070ff */
[----:B------:R-:W-:-:S02]  /*c610*/  F2FP.SATFINITE.E4M3.F32.PACK_AB_MERGE_C R227, RZ, R227, RZ ;  /* 0x000000e3ffe3723e */ /* 0x000fc400048070ff */
[----:B------:R-:W-:Y:S01]  /*c620*/  ISETP.LT.OR P3, PT, R34, 0x1, !P0 ;  /* 0x000000012200780c */ /* 0x000fe20004761670 */
[----:B------:R-:W-:-:S04]  /*c630*/  FMUL R225, R225, UR32 ;  /* 0x00000020e1e17c20 */ /* 0x000fc80008400000 */
[----:B------:R1:W-:Y:S01]  /*c640*/  @!P4 STG.E.U8 desc[UR20][R24.64], R29 ;  /* 0x0000001d1800c986 */ /* 0x0003e2000c101114 */
[----:B------:R-:W-:-:S03]  /*c650*/  ISETP.LT.OR P4, PT, R34, 0x2, !P0 ;  /* 0x000000022200780c */ /* 0x000fc60004781670 */
[----:B------:R2:W-:Y:S01]  /*c660*/  @!P5 STG.E.U8 desc[UR20][R24.64+0x1], R227 ;  /* 0x000001e31800d986 */ /* 0x0005e2000c101114 */
[----:B------:R-:W-:Y:S01]  /*c670*/  ISETP.LT.OR P5, PT, R34, 0x9, !P1 ;  /* 0x000000092200780c */ /* 0x000fe20004fa1670 */
[----:B------:R-:W-:Y:S01]  /*c680*/  FMUL R224, R224, UR32 ;  /* 0x00000020e0e07c20 */ /* 0x000fe20008400000 */
[----:B------:R-:W-:Y:S01]  /*c690*/  ISETP.LT.OR P6, PT, R34, 0xa, !P1 ;  /* 0x0000000a2200780c */ /* 0x000fe20004fc1670 */
[----:B------:R-:W-:Y:S01]  /*c6a0*/  FMUL R223, R223, UR32 ;  /* 0x00000020dfdf7c20 */ /* 0x000fe20008400000 */
[----:B------:R-:W-:Y:S02]  /*c6b0*/  F2FP.SATFINITE.E4M3.F32.PACK_AB_MERGE_C R31, RZ, R226, RZ ;  /* 0x000000e2ff1f723e */ /* 0x000fe400048070ff */
[----:B------:R-:W-:Y:S02]  /*c6c0*/  F2FP.SATFINITE.E4M3.F32.PACK_AB_MERGE_C R225, RZ, R225, RZ ;  /* 0x000000e1ffe1723e */ /* 0x000fe400048070ff */
[----:B-1----:R-:W-:Y:S01]  /*c6d0*/  F2FP.SATFINITE.E4M3.F32.PACK_AB_MERGE_C R29, RZ, R224, RZ ;  /* 0x000000e0ff1d723e */ /* 0x002fe200048070ff */
[----:B------:R-:W-:Y:S01]  /*c6e0*/  @!P3 STG.E.U8 desc[UR20][R26.64], R31 ;  /* 0x0000001f1a00b986 */ /* 0x000fe2000c101114 */
[----:B------:R-:W-:-:S02]  /*c6f0*/  F2FP.SATFINITE.E4M3.F32.PACK_AB_MERGE_C R223, RZ, R223, RZ ;  /* 0x000000dfffdf723e */ /* 0x000fc400048070ff */
[C---:B------:R-:W-:Y:S01]  /*c700*/  ISETP.LT.OR P3, PT, R34.reuse, 0x9, !P0 ;  /* 0x000000092200780c */ /* 0x040fe20004761670 */
[----:B------:R-:W-:Y:S01]  /*c710*/  @!P4 STG.E.U8 desc[UR20][R26.64+0x1], R225 ;  /* 0x000001e11a00c986 */ /* 0x000fe2000c101114 */
[----:B------:R-:W-:-:S03]  /*c720*/  ISETP.LT.OR P4, PT, R34, 0xa, !P0 ;  /* 0x0000000a2200780c */ /* 0x000fc60004781670 */
[----:B------:R1:W-:Y:S01]  /*c730*/  @!P5 STG.E.U8 desc[UR20][R24.64+0x8], R29 ;  /* 0x0000081d1800d986 */ /* 0x0003e2000c101114 */
[----:B------:R-:W-:Y:S01]  /*c740*/  ISETP.LT.OR P5, PT, R34, 0x11, !P1 ;  /* 0x000000112200780c */ /* 0x000fe20004fa1670 */
[----:B------:R-:W-:Y:S01]  /*c750*/  FMUL R222, R222, UR32 ;  /* 0x00000020dede7c20 */ /* 0x000fe20008400000 */
[----:B------:R-:W-:Y:S01]  /*c760*/  FMUL R221, R221, UR32 ;  /* 0x00000020dddd7c20 */ /* 0x000fe20008400000 */
[----:B------:R-:W-:Y:S01]  /*c770*/  FMUL R220, R220, UR32 ;  /* 0x00000020dcdc7c20 */ /* 0x000fe20008400000 */
[----:B------:R-:W-:Y:S01]  /*c780*/  @!P6 STG.E.U8 desc[UR20][R24.64+0x9], R223 ;  /* 0x000009df1800e986 */ /* 0x000fe2000c101114 */
[----:B------:R-:W-:Y:S01]  /*c790*/  ISETP.LT.OR P6, PT, R34, 0x12, !P1 ;  /* 0x000000122200780c */ /* 0x000fe20004fc1670 */
[----:B------:R-:W-:Y:S01]  /*c7a0*/  FMUL R219, R219, UR32 ;  /* 0x00000020dbdb7c20 */ /* 0x000fe20008400000 */
[----:B------:R-:W-:Y:S01]  /*c7b0*/  F2FP.SATFINITE.E4M3.F32.PACK_AB_MERGE_C R33, RZ, R222, RZ ;  /* 0x000000deff21723e */ /* 0x000fe200048070ff */
[----:B--2---:R-:W2:Y:S01]  /*c7c0*/  LDL.LU R227, [R1+0x8] ;  /* 0x0000080001e37983 */ /* 0x004ea20000300800 */
[----:B------:R-:W-:-:S02]  /*c7d0*/  F2FP.SATFINITE.E4M3.F32.PACK_AB_MERGE_C R221, RZ, R221, RZ ;  /* 0x000000ddffdd723e */ /* 0x000fc400048070ff */
[----:B-1----:R-:W-:Y:S01]  /*c7e0*/  F2FP.SATFINITE.E4M3.F32.PACK_AB_MERGE_C R29, RZ, R220, RZ ;  /* 0x000000dcff1d723e */ /* 0x002fe200048070ff */
[----:B------:R-:W3:Y:S04]  /*c7f0*/  LDL.LU R226, [R1+0x4] ;  /* 0x0000040001e27983 */ /* 0x000ee80000300800 */
[----:B------:R-:W4:Y:S01]  /*c800*/  LDL.LU R224, [R1] ;  /* 0x0000000001e07983 */ /* 0x000f220000300800 */
[----:B------:R-:W-:-:S03]  /*c810*/  F2FP.SATFINITE.E4M3.F32.PACK_AB_MERGE_C R219, RZ, R219, RZ ;  /* 0x000000dbffdb723e */ /* 0x000fc600048070ff */
[----:B------:R-:W-:Y:S01]  /*c820*/  @!P3 STG.E.U8 desc[UR20][R26.64+0x8], R33 ;  /* 0x000008211a00b986 */ /* 0x000fe2000c101114 */
[----:B------:R-:W-:-:S03]  /*c830*/  ISETP.LT.OR P3, PT, R34, 0x11, !P0 ;  /* 0x000000112200780c */ /* 0x000fc60004761670 */
        /* <DEDUP_REMOVED lines=11> */
[----:B------:R-:W-:Y:S01]  /*c8f0*/  FMUL R214, R214, UR32 ;  /* 0x00000020d6d67c20 */ /* 0x000fe20008400000 */
[----:B------:R-:W-:Y:S01]  /*c900*/  F2FP.SATFINITE.E4M3.F32.PACK_AB_MERGE_C R217, RZ, R217, RZ ;  /* 0x000000d9ffd9723e */ /* 0x000fe200048070ff */
[----:B------:R-:W-:Y:S01]  /*c910*/  FMUL R213, R213, UR32 ;  /* 0x00000020d5d57c20 */ /* 0x000fe20008400000 */
        /* <DEDUP_REMOVED lines=8> */
[----:B------:R-:W-:Y:S02]  /*c9a0*/  FMUL R212, R212, UR32 ;  /* 0x00000020d4d47c20 */ /* 0x000fe40008400000 */
[----:B------:R-:W-:Y:S01]  /*c9b0*/  @!P6 STG.E.U8 desc[UR20][R24.64+0x19], R215 ;  /* 0x000019d71800e986 */ /* 0x000fe2000c101114 */
[----:B------:R-:W-:Y:S01]  /*c9c0*/  ISETP.LT.OR P6, PT, R34, 0x22, !P1 ;  /* 0x000000222200780c */ /* 0x000fe20004fc1670 */
[----:B------:R-:W-:Y:S01]  /*c9d0*/  FMUL R211, R211, UR32 ;  /* 0x00000020d3d37c20 */ /* 0x000fe20008400000 */
[----:B------:R-:W-:Y:S01]  /*c9e0*/  F2FP.SATFINITE.E4M3.F32.PACK_AB_MERGE_C R33, RZ, R214, RZ ;  /* 0x000000d6ff21723e */ /* 0x000fe200048070ff */
[----:B------:R-:W-:Y:S01]  /*c9f0*/  FMUL R210, R210, UR32 ;  /* 0x00000020d2d27c20 */ /* 0x000fe20008400000 */
[----:B------:R-:W-:Y:S01]  /*ca00*/  F2FP.SATFINITE.E4M3.F32.PACK_AB_MERGE_C R213, RZ, R213, RZ ;  /* 0x000000d5ffd5723e */ /* 0x000fe200048070ff */
[----:B------:R-:W-:Y:S01]  /*ca10*/  FMUL R209, R209, UR32 ;  /* 0x00000020d1d17c20 */ /* 0x000fe20008400000 */
        /* <DEDUP_REMOVED lines=8> */
[----:B------:R-:W-:-:S03]  /*caa0*/  ISETP.LT.OR P5, PT, R34, 0x29, !P1 ;  /* 0x000000292200780c */ /* 0x000fc60004fa1670 */
        /* <DEDUP_REMOVED lines=240> */
[----:B------:R0:W-:Y:S01]  /*d9b0*/  @!P6 STG.E.U8 desc[UR20][R24.64+0x99], R23 ;  /* 0x000099171800e986 */ /* 0x0001e2000c101114 */
        /* <DEDUP_REMOVED lines=11> */
[----:B------:R1:W-:Y:S01]  /*da70*/  @!P4 STG.E.U8 desc[UR20][R26.64+0x99], R21 ;  /* 0x000099151a00c986 */ /* 0x0003e2000c101114 */
[----:B------:R-:W-:-:S03]  /*da80*/  ISETP.LT.OR P4, PT, R34, 0xa2, !P0 ;  /* 0x000000a22200780c */ /* 0x000fc60004781670 */
[----:B------:R-:W-:Y:S01]  /*da90*/  @!P5 STG.E.U8 desc[UR20][R24.64+0xa0], R29 ;  /* 0x0000a01d1800d986 */ /* 0x000fe2000c101114 */
[----:B------:R-:W-:-:S03]  /*daa0*/  ISETP.LT.OR P5, PT, R34, 0xa9, !P1 ;  /* 0x000000a92200780c */ /* 0x000fc60004fa1670 */
[----:B------:R2:W-:Y:S01]  /*dab0*/  @!P6 STG.E.U8 desc[UR20][R24.64+0xa1], R19 ;  /* 0x0000a1131800e986 */ /* 0x0005e2000c101114 */
[----:B------:R-:W-:Y:S01]  /*dac0*/  ISETP.LT.OR P6, PT, R34, 0xaa, !P1 ;  /* 0x000000aa2200780c */ /* 0x000fe20004fc1670 */
[----:B------:R-:W-:Y:S01]  /*dad0*/  FMUL R15, R15, UR32 ;  /* 0x000000200f0f7c20 */ /* 0x000fe20008400000 */
[----:B0-----:R-:W-:Y:S01]  /*dae0*/  F2FP.SATFINITE.E4M3.F32.PACK_AB_MERGE_C R23, RZ, R18, RZ ;  /* 0x00000012ff17723e */ /* 0x001fe200048070ff */
[----:B------:R-:W-:Y:S01]  /*daf0*/  FMUL R14, R14, UR32 ;  /* 0x000000200e0e7c20 */ /* 0x000fe20008400000 */
[----:B------:R-:W-:Y:S01]  /*db00*/  F2FP.SATFINITE.E4M3.F32.PACK_AB_MERGE_C R17, RZ, R17, RZ ;  /* 0x00000011ff11723e */ /* 0x000fe200048070ff */
[----:B------:R-:W-:Y:S01]  /*db10*/  FMUL R13, R13, UR32 ;  /* 0x000000200d0d7c20 */ /* 0x000fe20008400000 */
[----:B-1----:R-:W-:Y:S01]  /*db20*/  F2FP.SATFINITE.E4M3.F32.PACK_AB_MERGE_C R21, RZ, R16, RZ ;  /* 0x00000010ff15723e */ /* 0x002fe200048070ff */
[----:B------:R-:W-:Y:S01]  /*db30*/  @!P3 STG.E.U8 desc[UR20][R26.64+0xa0], R23 ;  /* 0x0000a0171a00b986 */ /* 0x000fe2000c101114 */
[----:B------:R-:W-:Y:S02]  /*db40*/  F2FP.SATFINITE.E4M3.F32.PACK_AB_MERGE_C R15, RZ, R15, RZ ;  /* 0x0000000fff0f723e */ /* 0x000fe400048070ff */
[C---:B------:R-:W-:Y:S01]  /*db50*/  ISETP.LT.OR P3, PT, R34.reuse, 0xa9, !P0 ;  /* 0x000000a92200780c */ /* 0x040fe20004761670 */
[----:B------:R-:W-:Y:S01]  /*db60*/  @!P4 STG.E.U8 desc[UR20][R26.64+0xa1], R17 ;  /* 0x0000a1111a00c986 */ /* 0x000fe2000c101114 */
[----:B------:R-:W-:-:S03]  /*db70*/  ISETP.LT.OR P4, PT, R34, 0xaa, !P0 ;  /* 0x000000aa2200780c */ /* 0x000fc60004781670 */
[----:B------:R-:W-:Y:S01]  /*db80*/  @!P5 STG.E.U8 desc[UR20][R24.64+0xa8], R21 ;  /* 0x0000a8151800d986 */ /* 0x000fe2000c101114 */
[----:B------:R-:W-:Y:S01]  /*db90*/  ISETP.LT.OR P5, PT, R34, 0xb1, !P1 ;  /* 0x000000b12200780c */ /* 0x000fe20004fa1670 */
[----:B------:R-:W-:Y:S02]  /*dba0*/  FMUL R12, R12, UR32 ;  /* 0x000000200c0c7c20 */ /* 0x000fe40008400000 */
[----:B------:R0:W-:Y:S01]  /*dbb0*/  @!P6 STG.E.U8 desc[UR20][R24.64+0xa9], R15 ;  /* 0x0000a90f1800e986 */ /* 0x0001e2000c101114 */
[----:B------:R-:W-:Y:S01]  /*dbc0*/  ISETP.LT.OR P6, PT, R34, 0xb2, !P1 ;  /* 0x000000b22200780c */ /* 0x000fe20004fc1670 */
[----:B------:R-:W-:Y:S01]  /*dbd0*/  FMUL R11, R11, UR32 ;  /* 0x000000200b0b7c20 */ /* 0x000fe20008400000 */
[----:B--2---:R-:W-:Y:S01]  /*dbe0*/  F2FP.SATFINITE.E4M3.F32.PACK_AB_MERGE_C R19, RZ, R14, RZ ;  /* 0x0000000eff13723e */ /* 0x004fe200048070ff */
[----:B------:R-:W2:Y:S01]  /*dbf0*/  LDL.LU R223, [R1+0x18] ;  /* 0x0000180001df7983 */ /* 0x000ea20000300800 */
[----:B------:R-:W-:Y:S02]  /*dc00*/  F2FP.SATFINITE.E4M3.F32.PACK_AB_MERGE_C R13, RZ, R13, RZ ;  /* 0x0000000dff0d723e */ /* 0x000fe400048070ff */
[----:B------:R-:W-:Y:S01]  /*dc10*/  F2FP.SATFINITE.E4M3.F32.PACK_AB_MERGE_C R11, RZ, R11, RZ ;  /* 0x0000000bff0b723e */ /* 0x000fe200048070ff */
[----:B------:R-:W-:Y:S01]  /*dc20*/  @!P3 STG.E.U8 desc[UR20][R26.64+0xa8], R19 ;  /* 0x0000a8131a00b986 */ /* 0x000fe2000c101114 */
[----:B0-----:R-:W-:-:S03]  /*dc30*/  F2FP.SATFINITE.E4M3.F32.PACK_AB_MERGE_C R15, RZ, R12, RZ ;  /* 0x0000000cff0f723e */ /* 0x001fc600048070ff */
[----:B------:R0:W-:Y:S01]  /*dc40*/  @!P4 STG.E.U8 desc[UR20][R26.64+0xa9], R13 ;  /* 0x0000a90d1a00c986 */ /* 0x0001e2000c101114 */
[C---:B------:R-:W-:Y:S02]  /*dc50*/  ISETP.LT.OR P3, PT, R34.reuse, 0xb1, !P0 ;  /* 0x000000b12200780c */ /* 0x040fe40004761670 */
[C---:B------:R-:W-:Y:S01]  /*dc60*/  ISETP.LT.OR P4, PT, R34.reuse, 0xb2, !P0 ;  /* 0x000000b22200780c */ /* 0x040fe20004781670 */
[----:B------:R-:W-:Y:S01]  /*dc70*/  @!P5 STG.E.U8 desc[UR20][R24.64+0xb0], R15 ;  /* 0x0000b00f1800d986 */ /* 0x000fe2000c101114 */
[----:B------:R-:W-:Y:S01]  /*dc80*/  ISETP.LT.OR P5, PT, R34, 0xb9, !P1 ;  /* 0x000000b92200780c */ /* 0x000fe20004fa1670 */
[----:B------:R-:W-:Y:S01]  /*dc90*/  FMUL R10, R10, UR32 ;  /* 0x000000200a0a7c20 */ /* 0x000fe20008400000 */
[----:B------:R-:W-:Y:S01]  /*dca0*/  FMUL R9, R9, UR32 ;  /* 0x0000002009097c20 */ /* 0x000fe20008400000 */
[----:B------:R-:W2:Y:S01]  /*dcb0*/  LDL.LU R222, [R1+0x14] ;  /* 0x0000140001de7983 */ /* 0x000ea20000300800 */
[----:B------:R-:W-:-:S03]  /*dcc0*/  FMUL R8, R8, UR32 ;  /* 0x0000002008087c20 */ /* 0x000fc60008400000 */
[----:B------:R-:W2:Y:S01]  /*dcd0*/  LDL.LU R220, [R1+0x10] ;  /* 0x0000100001dc7983 */ /* 0x000ea20000300800 */
[----:B------:R-:W-:-:S03]  /*dce0*/  F2FP.SATFINITE.E4M3.F32.PACK_AB_MERGE_C R17, RZ, R10, RZ ;  /* 0x0000000aff11723e */ /* 0x000fc600048070ff */
[----:B------:R-:W2:Y:S01]  /*dcf0*/  LDL.LU R221, [R1+0xc] ;  /* 0x00000c0001dd7983 */ /* 0x000ea20000300800 */
[----:B------:R-:W-:Y:S01]  /*dd00*/  F2FP.SATFINITE.E4M3.F32.PACK_AB_MERGE_C R9, RZ, R9, RZ ;  /* 0x00000009ff09723e */ /* 0x000fe200048070ff */
[----:B------:R-:W-:Y:S01]  /*dd10*/  FMUL R7, R7, UR32 ;  /* 0x0000002007077c20 */ /* 0x000fe20008400000 */
[----:B0-----:R-:W-:Y:S01]  /*dd20*/  F2FP.SATFINITE.E4M3.F32.PACK_AB_MERGE_C R13, RZ, R8, RZ ;  /* 0x00000008ff0d723e */ /* 0x001fe200048070ff */
[----:B------:R0:W-:Y:S01]  /*dd30*/  @!P6 STG.E.U8 desc[UR20][R24.64+0xb1], R11 ;  /* 0x0000b10b1800e986 */ /* 0x0001e2000c101114 */
[----:B------:R-:W-:Y:S01]  /*dd40*/  ISETP.LT.OR P6, PT, R34, 0xba, !P1 ;  /* 0x000000ba2200780c */ /* 0x000fe20004fc1670 */
[----:B-----5:R-:W-:Y:S01]  /*dd50*/  FMUL R2, R2, UR32 ;  /* 0x0000002002027c20 */ /* 0x020fe20008400000 */
[----:B------:R-:W-:Y:S01]  /*dd60*/  F2FP.SATFINITE.E4M3.F32.PACK_AB_MERGE_C R7, RZ, R7, RZ ;  /* 0x00000007ff07723e */ /* 0x000fe200048070ff */
[----:B------:R-:W-:Y:S01]  /*dd70*/  @!P3 STG.E.U8 desc[UR20][R26.64+0xb0], R17 ;  /* 0x0000b0111a00b986 */ /* 0x000fe2000c101114 */
[----:B------:R-:W-:Y:S01]  /*dd80*/  FMUL R3, R3, UR32 ;  /* 0x0000002003037c20 */ /* 0x000fe20008400000 */
[----:B------:R-:W-:Y:S01]  /*dd90*/  FMUL R4, R4, UR32 ;  /* 0x0000002004047c20 */ /* 0x000fe20008400000 */
[C---:B------:R-:W-:Y:S01]  /*dda0*/  ISETP.LT.OR P3, PT, R34.reuse, 0xb9, !P0 ;  /* 0x000000b92200780c */ /* 0x040fe20004761670 */
[----:B------:R1:W-:Y:S01]  /*ddb0*/  @!P4 STG.E.U8 desc[UR20][R26.64+0xb1], R9 ;  /* 0x0000b1091a00c986 */ /* 0x0003e2000c101114 */
[----:B------:R-:W-:Y:S01]  /*ddc0*/  ISETP.LT.OR P4, PT, R34, 0xba, !P0 ;  /* 0x000000ba2200780c */ /* 0x000fe20004781670 */
[----:B------:R-:W-:Y:S01]  /*ddd0*/  FMUL R6, R6, UR32 ;  /* 0x0000002006067c20 */ /* 0x000fe20008400000 */
[----:B------:R-:W-:Y:S01]  /*dde0*/  FMUL R5, R5, UR32 ;  /* 0x0000002005057c20 */ /* 0x000fe20008400000 */
[----:B------:R3:W-:Y:S01]  /*ddf0*/  @!P5 STG.E.U8 desc[UR20][R24.64+0xb8], R13 ;  /* 0x0000b80d1800d986 */ /* 0x0007e2000c101114 */
[----:B------:R-:W-:Y:S01]  /*de00*/  ISETP.LT.OR P5, PT, R34, 0xc1, !P1 ;  /* 0x000000c12200780c */ /* 0x000fe20004fa1670 */
[----:B------:R-:W-:Y:S01]  /*de10*/  FMUL R0, R0, UR32 ;  /* 0x0000002000007c20 */ /* 0x000fe20008400000 */
[----:B0-----:R-:W-:Y:S01]  /*de20*/  F2FP.SATFINITE.E4M3.F32.PACK_AB_MERGE_C R11, RZ, R6, RZ ;  /* 0x00000006ff0b723e */ /* 0x001fe200048070ff */
[----:B------:R-:W2:Y:S01]  /*de30*/  LDL.LU R225, [R1+0x1c] ;  /* 0x00001c0001e17983 */ /* 0x000ea20000300800 */
[----:B------:R-:W-:-:S03]  /*de40*/  F2FP.SATFINITE.E4M3.F32.PACK_AB_MERGE_C R5, RZ, R5, RZ ;  /* 0x00000005ff05723e */ /* 0x000fc600048070ff */
[----:B------:R0:W-:Y:S01]  /*de50*/  @!P6 STG.E.U8 desc[UR20][R24.64+0xb9], R7 ;  /* 0x0000b9071800e986 */ /* 0x0001e2000c101114 */
[----:B-1----:R-:W-:Y:S01]  /*de60*/  F2FP.SATFINITE.E4M3.F32.PACK_AB_MERGE_C R9, RZ, R4, RZ ;  /* 0x00000004ff09723e */ /* 0x002fe200048070ff */
[----:B------:R-:W-:Y:S01]  /*de70*/  FMUL R4, R227, UR32 ;  /* 0x00000020e3047c20 */ /* 0x000fe20008400000 */
[----:B------:R-:W-:Y:S01]  /*de80*/  ISETP.LT.OR P6, PT, R34, 0xc2, !P1 ;  /* 0x000000c22200780c */ /* 0x000fe20004fc1670 */
[----:B------:R-:W-:Y:S01]  /*de90*/  @!P3 STG.E.U8 desc[UR20][R26.64+0xb8], R11 ;  /* 0x0000b80b1a00b986 */ /* 0x000fe2000c101114 */
[----:B---3--:R-:W-:Y:S01]  /*dea0*/  F2FP.SATFINITE.E4M3.F32.PACK_AB_MERGE_C R13, RZ, R2, RZ ;  /* 0x00000002ff0d723e */ /* 0x008fe200048070ff */
[----:B----4-:R-:W-:Y:S01]  /*deb0*/  FMUL R2, R224, UR32 ;  /* 0x00000020e0027c20 */ /* 0x010fe20008400000 */
[----:B------:R-:W-:Y:S01]  /*dec0*/  ISETP.LT.OR P3, PT, R34, 0xc1, !P0 ;  /* 0x000000c12200780c */ /* 0x000fe20004761670 */
[----:B------:R-:W3:Y:S01]  /*ded0*/  LDL.LU R224, [R1+0x20] ;  /* 0x0000200001e07983 */ /* 0x000ee20000300800 */
[----:B0-----:R-:W-:Y:S01]  /*dee0*/  F2FP.SATFINITE.E4M3.F32.PACK_AB_MERGE_C R7, RZ, R3, RZ ;  /* 0x00000003ff07723e */ /* 0x001fe200048070ff */
[----:B------:R-:W-:-:S02]  /*def0*/  FMUL R3, R226, UR32 ;  /* 0x00000020e2037c20 */ /* 0x000fc40008400000 */
[----:B------:R0:W-:Y:S01]  /*df00*/  @!P4 STG.E.U8 desc[UR20][R26.64+0xb9], R5 ;  /* 0x0000b9051a00c986 */ /* 0x0001e2000c101114 */
[----:B------:R-:W-:-:S03]  /*df10*/  ISETP.LT.OR P4, PT, R34, 0xc2, !P0 ;  /* 0x000000c22200780c */ /* 0x000fc60004781670 */
[----:B------:R-:W4:Y:S04]  /*df20*/  LDL.LU R226, [R1+0x24] ;  /* 0x0000240001e27983 */ /* 0x000f280000300800 */
[----:B------:R-:W4:Y:S04]  /*df30*/  LDL.LU R227, [R1+0x28] ;  /* 0x0000280001e37983 */ /* 0x000f280000300800 */
[----:B------:R-:W-:Y:S01]  /*df40*/  @!P5 STG.E.U8 desc[UR20][R24.64+0xc0], R9 ;  /* 0x0000c0091800d986 */ /* 0x000fe2000c101114 */
[C---:B------:R-:W-:Y:S02]  /*df50*/  ISETP.LT.OR P5, PT, R34.reuse, 0xc9, !P1 ;  /* 0x000000c92200780c */ /* 0x040fe40004fa1670 */
[----:B0-----:R-:W-:Y:S01]  /*df60*/  F2FP.SATFINITE.E4M3.F32.PACK_AB_MERGE_C R5, RZ, R0, RZ ;  /* 0x00000000ff05723e */ /* 0x001fe200048070ff */
[----:B------:R0:W-:Y:S01]  /*df70*/  @!P6 STG.E.U8 desc[UR20][R24.64+0xc1], R7 ;  /* 0x0000c1071800e986 */ /* 0x0001e2000c101114 */
[----:B------:R-:W-:-:S03]  /*df80*/  ISETP.LT.OR P6, PT, R34, 0xca, !P1 ;  /* 0x000000ca2200780c */ /* 0x000fc60004fc1670 */
[----:B------:R-:W-:Y:S01]  /*df90*/  @!P3 STG.E.U8 desc[UR20][R26.64+0xc0], R13 ;  /* 0x0000c00d1a00b986 */ /* 0x000fe2000c101114 */
[----:B------:R-:W-:-:S03]  /*dfa0*/  ISETP.LT.OR P3, PT, R34, 0xc9, !P0 ;  /* 0x000000c92200780c */ /* 0x000fc60004761670 */
[----:B------:R1:W-:Y:S01]  /*dfb0*/  @!P4 STG.E.U8 desc[UR20][R26.64+0xc1], R5 ;  /* 0x0000c1051a00c986 */ /* 0x0003e2000c101114 */
[----:B0-----:R-:W-:Y:S02]  /*dfc0*/  F2FP.SATFINITE.E4M3.F32.PACK_AB_MERGE_C R7, RZ, R2, RZ ;  /* 0x00000002ff07723e */ /* 0x001fe400048070ff */
[----:B------:R-:W-:-:S03]  /*dfd0*/  ISETP.LT.OR P4, PT, R34, 0xca, !P0 ;  /* 0x000000ca2200780c */ /* 0x000fc60004781670 */
[----:B------:R0:W-:Y:S01]  /*dfe0*/  @!P5 STG.E.U8 desc[UR20][R24.64+0xc8], R7 ;  /* 0x0000c8071800d986 */ /* 0x0001e2000c101114 */
[----:B------:R-:W-:Y:S02]  /*dff0*/  ISETP.LT.OR P5, PT, R34, 0xd1, !P1 ;  /* 0x000000d12200780c */ /* 0x000fe40004fa1670 */
[----:B------:R-:W-:Y:S02]  /*e000*/  F2FP.SATFINITE.E4M3.F32.PACK_AB_MERGE_C R9, RZ, R3, RZ ;  /* 0x00000003ff09723e */ /* 0x000fe400048070ff */
[----:B------:R-:W-:-:S03]  /*e010*/  F2FP.SATFINITE.E4M3.F32.PACK_AB_MERGE_C R11, RZ, R4, RZ ;  /* 0x00000004ff0b723e */ /* 0x000fc600048070ff */
[----:B------:R0:W-:Y:S04]  /*e020*/  @!P6 STG.E.U8 desc[UR20][R24.64+0xc9], R9 ;  /* 0x0000c9091800e986 */ /* 0x0001e8000c101114 */
[----:B------:R-:W-:Y:S01]  /*e030*/  @!P3 STG.E.U8 desc[UR20][R26.64+0xc8], R11 ;  /* 0x0000c80b1a00b986 */ /* 0x000fe2000c101114 */
[----:B--2---:R-:W-:Y:S01]  /*e040*/  FMUL R2, R220, UR32 ;  /* 0x00000020dc027c20 */ /* 0x004fe20008400000 */
[----:B------:R-:W-:Y:S02]  /*e050*/  FMUL R0, R221, UR32 ;  /* 0x00000020dd007c20 */ /* 0x000fe40008400000 */
[----:B------:R-:W2:Y:S03]  /*e060*/  LDL.LU R221, [R1+0x2c] ;  /* 0x00002c0001dd7983 */ /* 0x000ea60000300800 */
[----:B-1----:R-:W-:Y:S01]  /*e070*/  F2FP.SATFINITE.E4M3.F32.PACK_AB_MERGE_C R5, RZ, R0, RZ ;  /* 0x00000000ff05723e */ /* 0x002fe200048070ff */
[----:B------:R-:W2:Y:S01]  /*e080*/  LDL.LU R220, [R1+0x30] ;  /* 0x0000300001dc7983 */ /* 0x000ea20000300800 */
[----:B------:R-:W-:Y:S01]  /*e090*/  FMUL R0, R223, UR32 ;  /* 0x00000020df007c20 */ /* 0x000fe20008400000 */
[----:B------:R-:W-:Y:S01]  /*e0a0*/  FMUL R3, R222, UR32 ;  /* 0x00000020de037c20 */ /* 0x000fe20008400000 */
[----:B0-----:R-:W-:Y:S01]  /*e0b0*/  F2FP.SATFINITE.E4M3.F32.PACK_AB_MERGE_C R7, RZ, R2, RZ ;  /* 0x00000002ff07723e */ /* 0x001fe200048070ff */
[----:B------:R-:W2:Y:S02]  /*e0c0*/  LDL.LU R222, [R1+0x34] ;  /* 0x0000340001de7983 */ /* 0x000ea40000300800 */
[----:B------:R-:W-:-:S02]  /*e0d0*/  F2FP.SATFINITE.E4M3.F32.PACK_AB_MERGE_C R13, RZ, R0, RZ ;  /* 0x00000000ff0d723e */ /* 0x000fc400048070ff */
[----:B------:R-:W2:Y:S01]  /*e0e0*/  LDL.LU R223, [R1+0x38] ;  /* 0x0000380001df7983 */ /* 0x000ea20000300800 */
[----:B------:R-:W-:Y:S01]  /*e0f0*/  F2FP.SATFINITE.E4M3.F32.PACK_AB_MERGE_C R9, RZ, R3, RZ ;  /* 0x00000003ff09723e */ /* 0x000fe200048070ff */
[----:B------:R-:W-:Y:S02]  /*e100*/  FMUL R2, R225, UR32 ;  /* 0x00000020e1027c20 */ /* 0x000fe40008400000 */
[----:B------:R-:W2:Y:S04]  /*e110*/  LDL.LU R225, [R1+0x3c] ;  /* 0x00003c0001e17983 */ /* 0x000ea80000300800 */
[----:B------:R-:W-:Y:S01]  /*e120*/  @!P4 STG.E.U8 desc[UR20][R26.64+0xc9], R5 ;  /* 0x0000c9051a00c986 */ /* 0x000fe2000c101114 */
[----:B---3--:R-:W-:-:S03]  /*e130*/  FMUL R0, R224, UR32 ;  /* 0x00000020e0007c20 */ /* 0x008fc60008400000 */
[----:B------:R0:W-:Y:S04]  /*e140*/  @!P5 STG.E.U8 desc[UR20][R24.64+0xd0], R7 ;  /* 0x0000d0071800d986 */ /* 0x0001e8000c101114 */
[----:B------:R-:W3:Y:S01]  /*e150*/  LDL.LU R224, [R1+0x40] ;  /* 0x0000400001e07983 */ /* 0x000ee20000300800 */
[----:B----4-:R-:W-:-:S03]  /*e160*/  FMUL R3, R226, UR32 ;  /* 0x00000020e2037c20 */ /* 0x010fc60008400000 */
[----:B------:R-:W4:Y:S01]  /*e170*/  LDL.LU R226, [R1+0x44] ;  /* 0x0000440001e27983 */ /* 0x000f220000300800 */
[----:B0-----:R-:W-:Y:S01]  /*e180*/  F2FP.SATFINITE.E4M3.F32.PACK_AB_MERGE_C R7, RZ, R0, RZ ;  /* 0x00000000ff07723e */ /* 0x001fe200048070ff */
[----:B------:R-:W-:Y:S02]  /*e190*/  FMUL R0, R227, UR32 ;  /* 0x00000020e3007c20 */ /* 0x000fe40008400000 */
[----:B------:R-:W4:Y:S01]  /*e1a0*/  LDL.LU R227, [R1+0x48] ;  /* 0x0000480001e37983 */ /* 0x000f220000300800 */
[C---:B------:R-:W-:Y:S02]  /*e1b0*/  ISETP.LT.OR P6, PT, R34.reuse, 0xd2, !P1 ;  /* 0x000000d22200780c */ /* 0x040fe40004fc1670 */
[C---:B------:R-:W-:Y:S01]  /*e1c0*/  ISETP.LT.OR P4, PT, R34.reuse, 0xd2, !P0 ;  /* 0x000000d22200780c */ /* 0x040fe20004781670 */
[----:B------:R-:W4:Y:S01]  /*e1d0*/  LDL.LU R219, [R1+0x4c] ;  /* 0x00004c0001db7983 */ /* 0x000f220000300800 */
[----:B------:R-:W-:Y:S02]  /*e1e0*/  F2FP.SATFINITE.E4M3.F32.PACK_AB_MERGE_C R5, RZ, R2, RZ ;  /* 0x00000002ff05723e */ /* 0x000fe400048070ff */
[----:B------:R-:W-:-:S02]  /*e1f0*/  ISETP.LT.OR P3, PT, R34, 0xd1, !P0 ;  /* 0x000000d12200780c */ /* 0x000fc40004761670 */
[----:B------:R-:W-:Y:S02]  /*e200*/  ISETP.LT.OR P5, PT, R34, 0xd9, !P1 ;  /* 0x000000d92200780c */ /* 0x000fe40004fa1670 */
[----:B------:R-:W-:-:S03]  /*e210*/  F2FP.SATFINITE.E4M3.F32.PACK_AB_MERGE_C R11, RZ, R0, RZ ;  /* 0x00000000ff0b723e */ /* 0x000fc600048070ff */
[----:B------:R0:W-:Y:S01]  /*e220*/  @!P6 STG.E.U8 desc[UR20][R24.64+0xd1], R9 ;  /* 0x0000d1091800e986 */ /* 0x0001e2000c101114 */
[----:B------:R-:W-:-:S03]  /*e230*/  ISETP.LT.OR P6, PT, R34, 0xda, !P1 ;  /* 0x000000da2200780c */ /* 0x000fc60004fc1670 */
[----:B------:R1:W-:Y:S01]  /*e240*/  @!P4 STG.E.U8 desc[UR20][R26.64+0xd1], R5 ;  /* 0x0000d1051a00c986 */ /* 0x0003e2000c101114 */
[----:B------:R-:W-:-:S03]  /*e250*/  ISETP.LT.OR P4, PT, R34, 0xda, !P0 ;  /* 0x000000da2200780c */ /* 0x000fc60004781670 */
[----:B------:R-:W-:Y:S01]  /*e260*/  @!P3 STG.E.U8 desc[UR20][R26.64+0xd0], R13 ;  /* 0x0000d00d1a00b986 */ /* 0x000fe2000c101114 */
[----:B0-----:R-:W-:-:S03]  /*e270*/  F2FP.SATFINITE.E4M3.F32.PACK_AB_MERGE_C R9, RZ, R3, RZ ;  /* 0x00000003ff09723e */ /* 0x001fc600048070ff */
[----:B------:R0:W-:Y:S04]  /*e280*/  @!P5 STG.E.U8 desc[UR20][R24.64+0xd8], R7 ;  /* 0x0000d8071800d986 */ /* 0x0001e8000c101114 */
[----:B------:R0:W-:Y:S01]  /*e290*/  @!P6 STG.E.U8 desc[UR20][R24.64+0xd9], R9 ;  /* 0x0000d9091800e986 */ /* 0x0001e2000c101114 */
[----:B--2---:R-:W-:-:S03]  /*e2a0*/  FMUL R0, R221, UR32 ;  /* 0x00000020dd007c20 */ /* 0x004fc60008400000 */
[----:B------:R-:W2:Y:S01]  /*e2b0*/  LDL.LU R221, [R1+0x50] ;  /* 0x0000500001dd7983 */ /* 0x000ea20000300800 */
[----:B------:R-:W-:-:S03]  /*e2c0*/  FMUL R2, R220, UR32 ;  /* 0x00000020dc027c20 */ /* 0x000fc60008400000 */
[----:B------:R-:W2:Y:S01]  /*e2d0*/  LDL.LU R220, [R1+0x54] ;  /* 0x0000540001dc7983 */ /* 0x000ea20000300800 */
[----:B-1----:R-:W-:Y:S01]  /*e2e0*/  F2FP.SATFINITE.E4M3.F32.PACK_AB_MERGE_C R5, RZ, R0, RZ ;  /* 0x00000000ff05723e */ /* 0x002fe200048070ff */
[----:B------:R-:W-:Y:S02]  /*e2f0*/  FMUL R3, R222, UR32 ;  /* 0x00000020de037c20 */ /* 0x000fe40008400000 */
[----:B------:R-:W2:Y:S01]  /*e300*/  LDL.LU R222, [R1+0x58] ;  /* 0x0000580001de7983 */ /* 0x000ea20000300800 */
[----:B0-----:R-:W-:Y:S01]  /*e310*/  F2FP.SATFINITE.E4M3.F32.PACK_AB_MERGE_C R7, RZ, R2, RZ ;  /* 0x00000002ff07723e */ /* 0x001fe200048070ff */
[----:B------:R-:W-:Y:S01]  /*e320*/  FMUL R4, R223, UR32 ;  /* 0x00000020df047c20 */ /* 0x000fe20008400000 */
[----:B------:R-:W-:Y:S01]  /*e330*/  F2FP.SATFINITE.E4M3.F32.PACK_AB_MERGE_C R9, RZ, R3, RZ ;  /* 0x00000003ff09723e */ /* 0x000fe200048070ff */
[----:B------:R-:W2:Y:S01]  /*e340*/  LDL.LU R223, [R1+0x5c] ;  /* 0x00005c0001df7983 */ /* 0x000ea20000300800 */
[----:B------:R-:W-:-:S03]  /*e350*/  FMUL R0, R225, UR32 ;  /* 0x00000020e1007c20 */ /* 0x000fc60008400000 */
[----:B------:R0:W-:Y:S04]  /*e360*/  @!P4 STG.E.U8 desc[UR20][R26.64+0xd9], R5 ;  /* 0x0000d9051a00c986 */ /* 0x0001e8000c101114 */
[----:B------:R-:W2:Y:S01]  /*e370*/  LDL.LU R225, [R1+0x60] ;  /* 0x0000600001e17983 */ /* 0x000ea20000300800 */
[----:B0-----:R-:W-:Y:S01]  /*e380*/  F2FP.SATFINITE.E4M3.F32.PACK_AB_MERGE_C R5, RZ, R0, RZ ;  /* 0x00000000ff05723e */ /* 0x001fe200048070ff */
[----:B---3--:R-:W-:Y:S02]  /*e390*/  FMUL R2, R224, UR32 ;  /* 0x00000020e0027c20 */ /* 0x008fe40008400000 */
[----:B------:R-:W3:Y:S01]  /*e3a0*/  LDL.LU R224, [R1+0x64] ;  /* 0x0000640001e07983 */ /* 0x000ee20000300800 */
[----:B----4-:R-:W-:-:S03]  /*e3b0*/  FMUL R3, R226, UR32 ;  /* 0x00000020e2037c20 */ /* 0x010fc60008400000 */
[----:B------:R-:W4:Y:S01]  /*e3c0*/  LDL.LU R226, [R1+0x68] ;  /* 0x0000680001e27983 */ /* 0x000f220000300800 */
[----:B------:R-:W-:-:S03]  /*e3d0*/  FMUL R0, R227, UR32 ;  /* 0x00000020e3007c20 */ /* 0x000fc60008400000 */
[----:B------:R-:W4:Y:S01]  /*e3e0*/  LDL.LU R227, [R1+0x6c] ;  /* 0x00006c0001e37983 */ /* 0x000f220000300800 */
[C---:B------:R-:W-:Y:S02]  /*e3f0*/  ISETP.LT.OR P3, PT, R34.reuse, 0xd9, !P0 ;  /* 0x000000d92200780c */ /* 0x040fe40004761670 */
[C---:B------:R-:W-:Y:S02]  /*e400*/  ISETP.LT.OR P5, PT, R34.reuse, 0xe1, !P1 ;  /* 0x000000e12200780c */ /* 0x040fe40004fa1670 */
[C---:B------:R-:W-:Y:S02]  /*e410*/  ISETP.LT.OR P6, PT, R34.reuse, 0xe2, !P1 ;  /* 0x000000e22200780c */ /* 0x040fe40004fc1670 */
[----:B------:R-:W-:-:S07]  /*e420*/  ISETP.LT.OR P4, PT, R34, 0xe2, !P0 ;  /* 0x000000e22200780c */ /* 0x000fce0004781670 */
[----:B------:R-:W-:Y:S01]  /*e430*/  @!P3 STG.E.U8 desc[UR20][R26.64+0xd8], R11 ;  /* 0x0000d80b1a00b986 */ /* 0x000fe2000c101114 */
[----:B------:R-:W-:-:S03]  /*e440*/  ISETP.LT.OR P3, PT, R34, 0xe1, !P0 ;  /* 0x000000e12200780c */ /* 0x000fc60004761670 */
[----:B------:R0:W-:Y:S01]  /*e450*/  @!P5 STG.E.U8 desc[UR20][R24.64+0xe0], R7 ;  /* 0x0000e0071800d986 */ /* 0x0001e2000c101114 */
[----:B------:R-:W-:-:S03]  /*e460*/  ISETP.LT.OR P5, PT, R34, 0xe9, !P1 ;  /* 0x000000e92200780c */ /* 0x000fc60004fa1670 */
[----:B------:R1:W-:Y:S01]  /*e470*/  @!P6 STG.E.U8 desc[UR20][R24.64+0xe1], R9 ;  /* 0x0000e1091800e986 */ /* 0x0003e2000c101114 */
[----:B------:R-:W-:Y:S02]  /*e480*/  ISETP.LT.OR P6, PT, R34, 0xea, !P1 ;  /* 0x000000ea2200780c */ /* 0x000fe40004fc1670 */
[----:B------:R-:W-:Y:S01]  /*e490*/  F2FP.SATFINITE.E4M3.F32.PACK_AB_MERGE_C R13, RZ, R4, RZ ;  /* 0x00000004ff0d723e */ /* 0x000fe200048070ff */
[----:B------:R1:W-:Y:S01]  /*e4a0*/  @!P4 STG.E.U8 desc[UR20][R26.64+0xe1], R5 ;  /* 0x0000e1051a00c986 */ /* 0x0003e2000c101114 */
[----:B0-----:R-:W-:-:S03]  /*e4b0*/  F2FP.SATFINITE.E4M3.F32.PACK_AB_MERGE_C R7, RZ, R2, RZ ;  /* 0x00000002ff07723e */ /* 0x001fc600048070ff */
[----:B------:R-:W-:Y:S01]  /*e4c0*/  @!P3 STG.E.U8 desc[UR20][R26.64+0xe0], R13 ;  /* 0x0000e00d1a00b986 */ /* 0x000fe2000c101114 */
[----:B-1----:R-:W-:-:S03]  /*e4d0*/  F2FP.SATFINITE.E4M3.F32.PACK_AB_MERGE_C R9, RZ, R3, RZ ;  /* 0x00000003ff09723e */ /* 0x002fc600048070ff */
[----:B------:R0:W-:Y:S01]  /*e4e0*/  @!P5 STG.E.U8 desc[UR20][R24.64+0xe8], R7 ;  /* 0x0000e8071800d986 */ /* 0x0001e2000c101114 */
[C---:B------:R-:W-:Y:S02]  /*e4f0*/  ISETP.LT.OR P3, PT, R34.reuse, 0xe9, !P0 ;  /* 0x000000e92200780c */ /* 0x040fe40004761670 */
[C---:B------:R-:W-:Y:S01]  /*e500*/  ISETP.LT.OR P4, PT, R34.reuse, 0xea, !P0 ;  /* 0x000000ea2200780c */ /* 0x040fe20004781670 */
[----:B------:R1:W-:Y:S01]  /*e510*/  @!P6 STG.E.U8 desc[UR20][R24.64+0xe9], R9 ;  /* 0x0000e9091800e986 */ /* 0x0003e2000c101114 */
[C---:B------:R-:W-:Y:S01]  /*e520*/  ISETP.LT.OR P5, PT, R34.reuse, 0xf1, !P1 ;  /* 0x000000f12200780c */ /* 0x040fe20004fa1670 */
[----:B------:R-:W-:Y:S01]  /*e530*/  FMUL R2, R219, UR32 ;  /* 0x00000020db027c20 */ /* 0x000fe20008400000 */
[----:B------:R-:W-:Y:S02]  /*e540*/  ISETP.LT.OR P6, PT, R34, 0xf2, !P1 ;  /* 0x000000f22200780c */ /* 0x000fe40004fc1670 */
[----:B------:R-:W-:Y:S02]  /*e550*/  F2FP.SATFINITE.E4M3.F32.PACK_AB_MERGE_C R11, RZ, R0, RZ ;  /* 0x00000000ff0b723e */ /* 0x000fe400048070ff */
[----:B------:R-:W-:-:S03]  /*e560*/  F2FP.SATFINITE.E4M3.F32.PACK_AB_MERGE_C R5, RZ, R2, RZ ;  /* 0x00000002ff05723e */ /* 0x000fc600048070ff */
[----:B------:R-:W-:Y:S01]  /*e570*/  @!P3 STG.E.U8 desc[UR20][R26.64+0xe8], R11 ;  /* 0x0000e80b1a00b986 */ /* 0x000fe2000c101114 */
[----:B------:R-:W-:-:S03]  /*e580*/  ISETP.LT.OR P3, PT, R34, 0xf1, !P0 ;  /* 0x000000f12200780c */ /* 0x000fc60004761670 */
[----:B------:R-:W-:Y:S01]  /*e590*/  @!P4 STG.E.U8 desc[UR20][R26.64+0xe9], R5 ;  /* 0x0000e9051a00c986 */ /* 0x000fe2000c101114 */
[C---:B------:R-:W-:Y:S02]  /*e5a0*/  ISETP.LT.OR P4, PT, R34.reuse, 0xf9, !P1 ;  /* 0x000000f92200780c */ /* 0x040fe40004f81670 */
[----:B------:R-:W-:Y:S01]  /*e5b0*/  ISETP.LT.OR P1, PT, R34, 0xfa, !P1 ;  /* 0x000000fa2200780c */ /* 0x000fe20004f21670 */
[----:B--2---:R-:W-:Y:S01]  /*e5c0*/  FMUL R0, R221, UR32 ;  /* 0x00000020dd007c20 */ /* 0x004fe20008400000 */
[----:B------:R-:W-:-:S04]  /*e5d0*/  FMUL R3, R220, UR32 ;  /* 0x00000020dc037c20 */ /* 0x000fc80008400000 */
[----:B0-----:R-:W-:Y:S02]  /*e5e0*/  F2FP.SATFINITE.E4M3.F32.PACK_AB_MERGE_C R7, RZ, R0, RZ ;  /* 0x00000000ff07723e */ /* 0x001fe400048070ff */
[----:B-1----:R-:W-:Y:S01]  /*e5f0*/  F2FP.SATFINITE.E4M3.F32.PACK_AB_MERGE_C R9, RZ, R3, RZ ;  /* 0x00000003ff09723e */ /* 0x002fe200048070ff */
[----:B------:R-:W-:Y:S02]  /*e600*/  FMUL R0, R222, UR32 ;  /* 0x00000020de007c20 */ /* 0x000fe40008400000 */
[----:B------:R0:W-:Y:S01]  /*e610*/  @!P5 STG.E.U8 desc[UR20][R24.64+0xf0], R7 ;  /* 0x0000f0071800d986 */ /* 0x0001e2000c101114 */
[----:B------:R-:W-:-:S03]  /*e620*/  ISETP.LT.OR P5, PT, R34, 0xf2, !P0 ;  /* 0x000000f22200780c */ /* 0x000fc600047a1670 */
[----:B------:R1:W-:Y:S01]  /*e630*/  @!P6 STG.E.U8 desc[UR20][R24.64+0xf1], R9 ;  /* 0x0000f1091800e986 */ /* 0x0003e2000c101114 */
[C---:B------:R-:W-:Y:S02]  /*e640*/  ISETP.LT.OR P6, PT, R34.reuse, 0xf9, !P0 ;  /* 0x000000f92200780c */ /* 0x040fe400047c1670 */
[----:B------:R-:W-:Y:S01]  /*e650*/  F2FP.SATFINITE.E4M3.F32.PACK_AB_MERGE_C R13, RZ, R0, RZ ;  /* 0x00000000ff0d723e */ /* 0x000fe200048070ff */
[----:B------:R-:W-:Y:S01]  /*e660*/  FMUL R0, R223, UR32 ;  /* 0x00000020df007c20 */ /* 0x000fe20008400000 */
[----:B------:R-:W-:Y:S01]  /*e670*/  ISETP.LT.OR P0, PT, R34, 0xfa, !P0 ;  /* 0x000000fa2200780c */ /* 0x000fe20004701670 */
[----:B------:R-:W-:-:S03]  /*e680*/  FMUL R2, R225, UR32 ;  /* 0x00000020e1027c20 */ /* 0x000fc60008400000 */
[----:B0-----:R-:W-:Y:S02]  /*e690*/  F2FP.SATFINITE.E4M3.F32.PACK_AB_MERGE_C R7, RZ, R0, RZ ;  /* 0x00000000ff07723e */ /* 0x001fe400048070ff */
[----:B-1----:R-:W-:Y:S01]  /*e6a0*/  F2FP.SATFINITE.E4M3.F32.PACK_AB_MERGE_C R9, RZ, R2, RZ ;  /* 0x00000002ff09723e */ /* 0x002fe200048070ff */
[----:B---3--:R-:W-:Y:S01]  /*e6b0*/  FMUL R3, R224, UR32 ;  /* 0x00000020e0037c20 */ /* 0x008fe20008400000 */
[----:B----4-:R-:W-:Y:S01]  /*e6c0*/  FMUL R4, R226, UR32 ;  /* 0x00000020e2047c20 */ /* 0x010fe20008400000 */
[----:B------:R-:W-:-:S03]  /*e6d0*/  FMUL R5, R227, UR32 ;  /* 0x00000020e3057c20 */ /* 0x000fc60008400000 */
[----:B------:R-:W-:Y:S02]  /*e6e0*/  F2FP.SATFINITE.E4M3.F32.PACK_AB_MERGE_C R3, RZ, R3, RZ ;  /* 0x00000003ff03723e */ /* 0x000fe400048070ff */
[----:B------:R-:W-:Y:S02]  /*e6f0*/  F2FP.SATFINITE.E4M3.F32.PACK_AB_MERGE_C R11, RZ, R4, RZ ;  /* 0x00000004ff0b723e */ /* 0x000fe400048070ff */
[----:B------:R-:W-:Y:S01]  /*e700*/  F2FP.SATFINITE.E4M3.F32.PACK_AB_MERGE_C R5, RZ, R5, RZ ;  /* 0x00000005ff05723e */ /* 0x000fe200048070ff */
[----:B------:R0:W-:Y:S04]  /*e710*/  @!P3 STG.E.U8 desc[UR20][R26.64+0xf0], R13 ;  /* 0x0000f00d1a00b986 */ /* 0x0001e8000c101114 */
[----:B------:R0:W-:Y:S04]  /*e720*/  @!P5 STG.E.U8 desc[UR20][R26.64+0xf1], R7 ;  /* 0x0000f1071a00d986 */ /* 0x0001e8000c101114 */
[----:B------:R0:W-:Y:S04]  /*e730*/  @!P4 STG.E.U8 desc[UR20][R24.64+0xf8], R9 ;  /* 0x0000f8091800c986 */ /* 0x0001e8000c101114 */
[----:B------:R0:W-:Y:S04]  /*e740*/  @!P1 STG.E.U8 desc[UR20][R24.64+0xf9], R3 ;  /* 0x0000f90318009986 */ /* 0x0001e8000c101114 */
[----:B------:R0:W-:Y:S04]  /*e750*/  @!P6 STG.E.U8 desc[UR20][R26.64+0xf8], R11 ;  /* 0x0000f80b1a00e986 */ /* 0x0001e8000c101114 */
[----:B------:R0:W-:Y:S02]  /*e760*/  @!P0 STG.E.U8 desc[UR20][R26.64+0xf9], R5 ;  /* 0x0000f9051a008986 */ /* 0x0001e4000c101114 */
.L_x_293:
[----:B------:R-:W-:Y:S05]  /*e770*/  BSYNC B0 ;  /* 0x0000000000007941 */ /* 0x000fea0003800000 */
.L_x_35:
[----:B------:R-:W2:Y:S01]  /*e780*/  LDL.LU R22, [R1+0x74] ;  /* 0x0000740001167983 */ /* 0x000ea20000300800 */
[----:B0----5:R-:W-:Y:S01]  /*e790*/  IMAD.U32 R3, RZ, RZ, UR12 ;  /* 0x0000000cff037e24 */ /* 0x021fe2000f8e00ff */
[----:B------:R-:W-:Y:S02]  /*e7a0*/  ULDC.64 UR6, c[0x0][0x650] ;  /* 0x0001940000067ab9 */ /* 0x000fe40000000a00 */
[----:B------:R-:W3:Y:S01]  /*e7b0*/  LDL.LU R19, [R1+0x78] ;  /* 0x0000780001137983 */ /* 0x000ee20000300800 */
[----:B------:R-:W-:Y:S01]  /*e7c0*/  IMAD.U32 R0, RZ, RZ, UR16 ;  /* 0x00000010ff007e24 */ /* 0x000fe2000f8e00ff */
[----:B------:R0:W-:Y:S01]  /*e7d0*/  SYNCS.ARRIVE.TRANS64.A1T0 RZ, [R3+UR28], RZ ;  /* 0x000000ff03ff79a7 */ /* 0x0001e2000810001c */
[----:B------:R-:W-:Y:S02]  /*e7e0*/  IMAD.U32 R2, RZ, RZ, UR16 ;  /* 0x00000010ff027e24 */ /* 0x000fe4000f8e00ff */
[----:B------:R-:W-:Y:S02]  /*e7f0*/  IMAD.MOV.U32 R4, RZ, RZ, -0x1 ;  /* 0xffffffffff047424 */ /* 0x000fe400078e00ff */
[----:B0-----:R-:W-:Y:S01]  /*e800*/  IMAD.U32 R3, RZ, RZ, UR13 ;  /* 0x0000000dff037e24 */ /* 0x001fe2000f8e00ff */
[----:B---3--:R-:W-:-:S02]  /*e810*/  LEA R19, P0, R0, R19, 0x1 ;  /* 0x0000001300137211 */ /* 0x008fc400078008ff */
[----:B------:R-:W-:Y:S02]  /*e820*/  PRMT R0, RZ, 0x7610, R0 ;  /* 0x00007610ff007816 */ /* 0x000fe40000000000 */
[----:B--2---:R-:W-:Y:S01]  /*e830*/  LEA.HI.X R22, R2, R22, R3, 0x1, P0 ;  /* 0x0000001602167211 */ /* 0x004fe200000f0c03 */
[----:B------:R-:W-:Y:S01]  /*e840*/  IMAD.MOV.U32 R2, RZ, RZ, -0x1 ;  /* 0xffffffffff027424 */ /* 0x000fe200078e00ff */
[----:B------:R0:W-:Y:S01]  /*e850*/  STL [R1+0x78], R19 ;  /* 0x0000781301007387 */ /* 0x0001e20000100800 */
[----:B------:R-:W-:Y:S01]  /*e860*/  IMAD.MOV.U32 R3, RZ, RZ, -0x1 ;  /* 0xffffffffff037424 */ /* 0x000fe200078e00ff */
[----:B------:R-:W-:Y:S02]  /*e870*/  ISETP.GE.U32.AND P0, PT, R19, UR6, PT ;  /* 0x0000000613007c0c */ /* 0x000fe4000bf06070 */
[----:B------:R0:W-:Y:S02]  /*e880*/  STL [R1+0x74], R22 ;  /* 0x0000741601007387 */ /* 0x0001e40000100800 */
[----:B------:R-:W-:-:S02]  /*e890*/  ISETP.GE.U32.AND.EX P0, PT, R22, UR7, PT, P0 ;  /* 0x0000000716007c0c */ /* 0x000fc4000bf06100 */
[----:B------:R0:W-:Y:S04]  /*e8a0*/  STL [R1+0x7c], R4 ;  /* 0x00007c0401007387 */ /* 0x0001e80000100800 */
[----:B------:R0:W-:Y:S04]  /*e8b0*/  STL [R1+0x70], R2 ;  /* 0x0000700201007387 */ /* 0x0001e80000100800 */
[----:B------:R0:W-:Y:S03]  /*e8c0*/  STL [R1+0x80], R3 ;  /* 0x0000800301007387 */ /* 0x0001e60000100800 */
[----:B------:R-:W-:Y:S05]  /*e8d0*/  @P0 BRA `(.L_x_294) ;  /* 0x0000000400740947 */ /* 0x000fea0003800000 */
[----:B------:R-:W2:Y:S01]  /*e8e0*/  S2R R14, SR_CTAID.X ;  /* 0x00000000000e7919 */ /* 0x000ea20000002500 */
[----:B------:R-:W3:Y:S01]  /*e8f0*/  LDC.64 R8, c[0x0][0x628] ;  /* 0x00018a00ff087b82 */ /* 0x000ee20000000a00 */
[----:B------:R-:W-:Y:S01]  /*e900*/  ULDC UR6, c[0x0][0x150] ;  /* 0x0000540000067ab9 */ /* 0x000fe20000000800 */
[----:B------:R-:W-:Y:S01]  /*e910*/  IMAD.MOV.U32 R6, RZ, RZ, R19 ;  /* 0x000000ffff067224 */ /* 0x000fe200078e0013 */
[----:B------:R-:W0:Y:S01]  /*e920*/  S2R R16, SR_CTAID.Y ;  /* 0x0000000000107919 */ /* 0x000e220000002600 */
[----:B------:R-:W-:-:S04]  /*e930*/  IMAD.MOV.U32 R7, RZ, RZ, R22 ;  /* 0x000000ffff077224 */ /* 0x000fc800078e0016 */
[----:B------:R-:W0:Y:S08]  /*e940*/  LDC R17, c[0x0][0x144] ;  /* 0x00005100ff117b82 */ /* 0x000e300000000800 */
[----:B------:R-:W0:Y:S08]  /*e950*/  LDC R10, c[0x0][0x630] ;  /* 0x00018c00ff0a7b82 */ /* 0x000e300000000800 */
[----:B------:R-:W0:Y:S01]  /*e960*/  LDC.64 R12, c[0x0][0x620] ;  /* 0x00018800ff0c7b82 */ /* 0x000e220000000a00 */
[----:B---3--:R-:W-:-:S04]  /*e970*/  ISETP.NE.U32.AND P0, PT, R8, RZ, PT ;  /* 0x000000ff0800720c */ /* 0x008fc80003f05070 */
[----:B------:R-:W-:Y:S02]  /*e980*/  ISETP.NE.AND.EX P0, PT, R9, RZ, PT, P0 ;  /* 0x000000ff0900720c */ /* 0x000fe40003f05300 */
[----:B--2---:R-:W-:-:S05]  /*e990*/  I2FP.F32.U32 R0, R14 ;  /* 0x0000000e00007245 */ /* 0x004fca0000201000 */
[----:B------:R-:W-:-:S04]  /*e9a0*/  FMUL R0, R0, UR6 ;  /* 0x0000000600007c20 */ /* 0x000fc80008400000 */
[----:B------:R2:W3:Y:S02]  /*e9b0*/  F2I.U32.TRUNC.NTZ R15, R0 ;  /* 0x00000000000f7305 */ /* 0x0004e4000020f000 */
[----:B------:R-:W-:Y:S05]  /*e9c0*/  @!P0 BRA `(.L_x_295) ;  /* 0x0000000000288947 */ /* 0x000fea0003800000 */
[----:B--2---:R-:W2:Y:S02]  /*e9d0*/  LDC R0, c[0x0][0x634] ;  /* 0x00018d00ff007b82 */ /* 0x004ea40000000800 */
[----:B--2---:R-:W-:-:S05]  /*e9e0*/  IADD3 R7, P0, R19, R0, RZ ;  /* 0x0000000013077210 */ /* 0x004fca0007f1e0ff */
[----:B------:R-:W-:-:S04]  /*e9f0*/  IMAD.X R11, RZ, RZ, R22, P0 ;  /* 0x000000ffff0b7224 */ /* 0x000fc800000e0616 */
[----:B0-----:R-:W-:-:S04]  /*ea00*/  IMAD.WIDE.U32 R2, R11, R8, RZ ;  /* 0x000000080b027225 */ /* 0x001fc800078e00ff */
[----:B------:R-:W-:-:S04]  /*ea10*/  IMAD.WIDE.U32 R4, P0, R7, R9, R2 ;  /* 0x0000000907047225 */ /* 0x000fc80007800002 */
[----:B------:R-:W-:-:S04]  /*ea20*/  IMAD.WIDE.U32 R2, R7, R8, RZ ;  /* 0x0000000807027225 */ /* 0x000fc800078e00ff */
[----:B------:R-:W-:Y:S01]  /*ea30*/  IMAD.X R7, RZ, RZ, RZ, P0 ;  /* 0x000000ffff077224 */ /* 0x000fe200000e06ff */
[----:B------:R-:W-:Y:S01]  /*ea40*/  IADD3 RZ, P0, R3, R4, RZ ;  /* 0x0000000403ff7210 */ /* 0x000fe20007f1e0ff */
[----:B------:R-:W-:-:S04]  /*ea50*/  IMAD.MOV.U32 R6, RZ, RZ, R5 ;  /* 0x000000ffff067224 */ /* 0x000fc800078e0005 */
[----:B------:R-:W-:-:S08]  /*ea60*/  IMAD.WIDE.U32.X R6, R11, R9, R6, P0 ;  /* 0x000000090b067225 */ /* 0x000fd000000e0406 */
.L_x_295:
[-CC-:B0-----:R-:W-:Y:S01]  /*ea70*/  SHF.R.U64 R11, R6, R10.reuse, R7.reuse ;  /* 0x0000000a060b7219 */ /* 0x181fe20000001207 */
[----:B------:R-:W0:Y:S01]  /*ea80*/  LDC.64 R20, c[0x0][0x640] ;  /* 0x00019000ff147b82 */ /* 0x000e220000000a00 */
[----:B--2---:R-:W-:Y:S01]  /*ea90*/  SHF.R.U32.HI R0, RZ, R10, R7 ;  /* 0x0000000aff007219 */ /* 0x004fe20000011607 */
[----:B------:R-:W-:Y:S01]  /*eaa0*/  IMAD.MOV.U32 R2, RZ, RZ, R19 ;  /* 0x000000ffff027224 */ /* 0x000fe200078e0013 */
[----:B------:R-:W-:Y:S01]  /*eab0*/  IADD3 R5, P0, RZ, -R11, RZ ;  /* 0x8000000bff057210 */ /* 0x000fe20007f1e0ff */
[----:B---3--:R-:W-:Y:S01]  /*eac0*/  IMAD.MOV R15, RZ, RZ, -R15 ;  /* 0x000000ffff0f7224 */ /* 0x008fe200078e0a0f */
[----:B------:R-:W-:Y:S01]  /*ead0*/  ULDC UR6, c[0x0][0x154] ;  /* 0x0000550000067ab9 */ /* 0x000fe20000000800 */
[----:B------:R-:W-:Y:S02]  /*eae0*/  IMAD.MOV.U32 R7, RZ, RZ, 0x1 ;  /* 0x00000001ff077424 */ /* 0x000fe400078e00ff */
[----:B------:R-:W2:Y:S01]  /*eaf0*/  LDC R4, c[0x0][0x618] ;  /* 0x00018600ff047b82 */ /* 0x000ea20000000800 */
[----:B------:R-:W-:-:S02]  /*eb00*/  IMAD.X R3, RZ, RZ, ~R0, P0 ;  /* 0x000000ffff037224 */ /* 0x000fc400000e0e00 */
[----:B------:R-:W-:Y:S02]  /*eb10*/  IMAD R17, R17, R15, R14 ;  /* 0x0000000f11117224 */ /* 0x000fe400078e020e */
[-C--:B------:R-:W-:Y:S02]  /*eb20*/  IMAD R0, R3, R12.reuse, RZ ;  /* 0x0000000c03007224 */ /* 0x080fe400078e02ff */
[----:B------:R-:W-:Y:S01]  /*eb30*/  IMAD.MOV.U32 R3, RZ, RZ, R22 ;  /* 0x000000ffff037224 */ /* 0x000fe200078e0016 */
[----:B------:R-:W3:Y:S01]  /*eb40*/  LDC R6, c[0x0][0x608] ;  /* 0x00018200ff067b82 */ /* 0x000ee20000000800 */
[----:B------:R-:W-:-:S04]  /*eb50*/  IMAD.WIDE.U32 R2, R5, R12, R2 ;  /* 0x0000000c05027225 */ /* 0x000fc800078e0002 */
[----:B------:R-:W-:-:S03]  /*eb60*/  IMAD R5, R5, R13, R0 ;  /* 0x0000000d05057224 */ /* 0x000fc600078e0200 */
[----:B------:R-:W5:Y:S01]  /*eb70*/  LDC R18, c[0x0][0x658] ;  /* 0x00019600ff127b82 */ /* 0x000f620000000800 */
[----:B------:R-:W-:Y:S01]  /*eb80*/  I2FP.F32.U32 R0, R16 ;  /* 0x0000001000007245 */ /* 0x000fe20000201000 */
[----:B------:R-:W-:Y:S01]  /*eb90*/  IMAD.IADD R3, R3, 0x1, R5 ;  /* 0x0000000103037824 */ /* 0x000fe200078e0205 */
[----:B0-----:R-:W-:Y:S01]  /*eba0*/  ISETP.NE.U32.AND P0, PT, R20, RZ, PT ;  /* 0x000000ff1400720c */ /* 0x001fe20003f05070 */
[----:B------:R-:W-:Y:S02]  /*ebb0*/  IMAD.MOV.U32 R5, RZ, RZ, -0x1 ;  /* 0xffffffffff057424 */ /* 0x000fe400078e00ff */
[----:B------:R-:W-:Y:S02]  /*ebc0*/  FMUL R0, R0, UR6 ;  /* 0x0000000600007c20 */ /* 0x000fe40008400000 */
[----:B------:R-:W0:Y:S01]  /*ebd0*/  LDC R15, c[0x0][0x148] ;  /* 0x00005200ff0f7b82 */ /* 0x000e220000000800 */
[----:B--2---:R-:W-:Y:S01]  /*ebe0*/  SHF.R.U64 R10, R2, R4, R3 ;  /* 0x00000004020a7219 */ /* 0x004fe20000001203 */
[----:B------:R2:W0:Y:S01]  /*ebf0*/  F2I.U32.TRUNC.NTZ R13, R0 ;  /* 0x00000000000d7305 */ /* 0x000422000020f000 */
[----:B------:R-:W-:-:S02]  /*ec00*/  ISETP.NE.AND.EX P0, PT, R21, RZ, PT, P0 ;  /* 0x000000ff1500720c */ /* 0x000fc40003f05300 */
[----:B------:R-:W-:-:S03]  /*ec10*/  SHF.R.U32.HI R3, RZ, R4, R3 ;  /* 0x00000004ff037219 */ /* 0x000fc60000011603 */
[----:B------:R-:W0:Y:S01]  /*ec20*/  LDC R14, c[0x0][0x600] ;  /* 0x00018000ff0e7b82 */ /* 0x000e220000000800 */
[-CC-:B---3--:R-:W-:Y:S02]  /*ec30*/  SHF.R.U64 R8, R10, R6.reuse, R3.reuse ;  /* 0x000000060a087219 */ /* 0x188fe40000001203 */
[----:B------:R-:W-:-:S05]  /*ec40*/  SHF.R.U32.HI R3, RZ, R6, R3 ;  /* 0x00000006ff037219 */ /* 0x000fca0000011603 */
[----:B------:R-:W3:Y:S01]  /*ec50*/  LDC R22, c[0x0][0x648] ;  /* 0x00019200ff167b82 */ /* 0x000ee20000000800 */
[-CC-:B-----5:R-:W-:Y:S02]  /*ec60*/  SHF.R.U64 R12, R8, R18.reuse, R3.reuse ;  /* 0x00000012080c7219 */ /* 0x1a0fe40000001203 */
[-C--:B------:R-:W-:Y:S02]  /*ec70*/  SHF.L.U32 R5, R5, R18.reuse, RZ ;  /* 0x0000001205057219 */ /* 0x080fe400000006ff */
[-C--:B------:R-:W-:Y:S01]  /*ec80*/  SHF.R.U32.HI R3, RZ, R18.reuse, R3 ;  /* 0x00000012ff037219 */ /* 0x080fe20000011603 */
[----:B------:R-:W-:Y:S01]  /*ec90*/  IMAD.MOV.U32 R2, RZ, RZ, R12 ;  /* 0x000000ffff027224 */ /* 0x000fe200078e000c */
[----:B------:R-:W-:Y:S01]  /*eca0*/  SHF.L.U32 R18, R7, R18, RZ ;  /* 0x0000001207127219 */ /* 0x000fe200000006ff */
[----:B------:R-:W0:Y:S01]  /*ecb0*/  LDC R23, c[0x0][0x638] ;  /* 0x00018e00ff177b82 */ /* 0x000e220000000800 */
[----:B------:R-:W-:-:S07]  /*ecc0*/  LOP3.LUT R19, RZ, R5, RZ, 0x33, !PT ;  /* 0x00000005ff137212 */ /* 0x000fce00078e33ff */
[----:B------:R-:W0:Y:S01]  /*ecd0*/  LDC R24, c[0x0][0x610] ;  /* 0x00018400ff187b82 */ /* 0x000e220000000800 */
[----:B--2---:R-:W-:Y:S05]  /*ece0*/  @!P0 BRA `(.L_x_296) ;  /* 0x0000000000288947 */ /* 0x004fea0003800000 */
        /* <DEDUP_REMOVED lines=10> */
.L_x_296:
[----:B---3--:R-:W-:Y:S01]  /*ed90*/  SHF.R.U64 R0, R2, R22, R3 ;  /* 0x0000001602007219 */ /* 0x008fe20000001203 */
[----:B0-----:R-:W-:Y:S01]  /*eda0*/  VIADD R7, R14, 0xffffffff ;  /* 0xffffffff0e077836 */ /* 0x001fe20000000000 */
[----:B------:R-:W-:Y:S01]  /*edb0*/  LOP3.LUT R5, R8, R19, RZ, 0xc0, !PT ;  /* 0x0000001308057212 */ /* 0x000fe200078ec0ff */
[----:B------:R-:W-:Y:S02]  /*edc0*/  IMAD.MOV R13, RZ, RZ, -R13 ;  /* 0x000000ffff0d7224 */ /* 0x000fe400078e0a0d */
[----:B------:R-:W-:Y:S02]  /*edd0*/  IMAD.MOV R3, RZ, RZ, -R0 ;  /* 0x000000ffff037224 */ /* 0x000fe400078e0a00 */
[----:B------:R-:W-:Y:S01]  /*ede0*/  IMAD R2, R18, R0, R5 ;  /* 0x0000000012027224 */ /* 0x000fe200078e0205 */
[----:B------:R-:W-:Y:S01]  /*edf0*/  LOP3.LUT R5, R10, R7, RZ, 0xc0, !PT ;  /* 0x000000070a057212 */ /* 0x000fe200078ec0ff */
[----:B------:R-:W-:Y:S02]  /*ee00*/  @P2 IMAD R17, R15, R13, R16 ;  /* 0x0000000d0f112224 */ /* 0x000fe400078e0210 */
[----:B------:R-:W-:-:S02]  /*ee10*/  IMAD R0, R3, R23, R12 ;  /* 0x0000001703007224 */ /* 0x000fc400078e020c */
[----:B------:R-:W-:Y:S02]  /*ee20*/  IMAD.MOV.U32 R4, RZ, RZ, 0x1 ;  /* 0x00000001ff047424 */ /* 0x000fe400078e00ff */
[----:B------:R-:W-:Y:S02]  /*ee30*/  IMAD R2, R2, R24, R17 ;  /* 0x0000001802027224 */ /* 0x000fe400078e0211 */
[----:B------:R-:W-:Y:S01]  /*ee40*/  IMAD R3, R0, R14, R5 ;  /* 0x0000000e00037224 */ /* 0x000fe200078e0205 */
[----:B------:R-:W-:-:S04]  /*ee50*/  PRMT R0, R4, 0x7610, R0 ;  /* 0x0000761004007816 */ /* 0x000fc80000000000 */
[----:B------:R-:W-:Y:S02]  /*ee60*/  SEL R4, R3, R2, !P2 ;  /* 0x0000000203047207 */ /* 0x000fe40005000000 */
[----:B------:R-:W-:-:S03]  /*ee70*/  SEL R2, R2, R3, !P2 ;  /* 0x0000000302027207 */ /* 0x000fc60005000000 */
[----:B------:R2:W-:Y:S04]  /*ee80*/  STL [R1+0x80], R4 ;  /* 0x0000800401007387 */ /* 0x0005e80000100800 */
[----:B------:R2:W-:Y:S04]  /*ee90*/  STL [R1+0x70], R11 ;  /* 0x0000700b01007387 */ /* 0x0005e80000100800 */
[----:B------:R2:W-:Y:S02]  /*eea0*/  STL [R1+0x7c], R2 ;  /* 0x00007c0201007387 */ /* 0x0005e40000100800 */
.L_x_294:
[----:B------:R-:W-:Y:S01]  /*eeb0*/  LOP3.LUT P0, RZ, R0, 0xff, RZ, 0xc0, !PT ;  /* 0x000000ff00ff7812 */ /* 0x000fe2000780c0ff */
[----:B------:R-:W-:-:S12]  /*eec0*/  ULOP3.LUT UR27, UR27, 0x1, URZ, 0x3c, !UPT ;  /* 0x000000011b1b7892 */ /* 0x000fd8000f8e3c3f */
[----:B------:R-:W-:Y:S05]  /*eed0*/  @P0 BRA `(.L_x_297) ;  /* 0xffffff2400a80947 */ /* 0x000fea000383ffff */
[----:B------:R-:W-:Y:S05]  /*eee0*/  EXIT ;  /* 0x000000000000794d */ /* 0x000fea0003800000 */
.L_x_13:
[----:B------:R-:W-:-:S08]  /*eef0*/  ISETP.NE.AND P0, PT, RZ, UR6, PT ;  /* 0x00000006ff007c0c */ /* 0x000fd0000bf05270 */
[----:B0123--:R-:W0:-:S00]  /*ef00*/  USETMAXREG.DEALLOC.CTAPOOL 0x28 ;  /* 0x00000028000079c8 */ /* 0x00fe0000080e0500 */
[----:B------:R-:W-:Y:S05]  /*ef10*/  @P0 EXIT ;  /* 0x000000000000094d */ /* 0x000fea0003800000 */
[----:B0-----:R-:W-:Y:S01]  /*ef20*/  LOP3.LUT P0, RZ, R0, 0xff, RZ, 0xc0, !PT ;  /* 0x000000ff00ff7812 */ /* 0x001fe2000780c0ff */
[----:B------:R-:W-:Y:S02]  /*ef30*/  IMAD.MOV.U32 R0, RZ, RZ, 0x1 ;  /* 0x00000001ff007424 */ /* 0x000fe400078e00ff */
[----:B------:R-:W-:-:S10]  /*ef40*/  IMAD.MOV.U32 R8, RZ, RZ, RZ ;  /* 0x000000ffff087224 */ /* 0x000fd400078e00ff */
[----:B------:R-:W-:Y:S05]  /*ef50*/  @!P0 BRA `(.L_x_298) ;  /* 0x0000000c00408947 */ /* 0x000fea0003800000 */
[----:B------:R-:W-:Y:S01]  /*ef60*/  LOP3.LUT P0, RZ, R3, 0x1f, RZ, 0xc0, !PT ;  /* 0x0000001f03ff7812 */ /* 0x000fe2000780c0ff */
[----:B------:R-:W-:Y:S01]  /*ef70*/  ULDC UR5, c[0x0][0x658] ;  /* 0x0001960000057ab9 */ /* 0x000fe20000000800 */
[----:B------:R-:W-:Y:S01]  /*ef80*/  UMOV UR6, 0xffffffff ;  /* 0xffffffff00067882 */ /* 0x000fe20000000000 */
[----:B------:R-:W-:Y:S01]  /*ef90*/  BSSY B0, `(.L_x_298) ;  /* 0x00000cc000007945 */ /* 0x000fe20003800000 */
[----:B------:R-:W-:Y:S01]  /*efa0*/  USHF.L.U32 UR6, UR6, UR5, URZ ;  /* 0x0000000506067299 */ /* 0x000fe2000800063f */
[C---:B------:R-:W-:Y:S01]  /*efb0*/  ISETP.NE.AND P3, PT, R2.reuse, RZ, PT ;  /* 0x000000ff0200720c */ /* 0x040fe20003f65270 */
[----:B------:R-:W-:Y:S01]  /*efc0*/  IMAD.MOV.U32 R9, RZ, RZ, 0x1 ;  /* 0x00000001ff097424 */ /* 0x000fe200078e00ff */
[----:B------:R-:W-:Y:S01]  /*efd0*/  ISETP.NE.OR P0, PT, R2, RZ, !P0 ;  /* 0x000000ff0200720c */ /* 0x000fe20004705670 */
[----:B------:R-:W-:Y:S01]  /*efe0*/  IMAD.MOV.U32 R0, RZ, RZ, 0x1 ;  /* 0x00000001ff007424 */ /* 0x000fe200078e00ff */
[----:B------:R-:W-:Y:S01]  /*eff0*/  ULDC UR4, c[0x0][0x600] ;  /* 0x0001800000047ab9 */ /* 0x000fe20000000800 */
[----:B------:R-:W-:Y:S01]  /*f000*/  IMAD.MOV.U32 R8, RZ, RZ, RZ ;  /* 0x000000ffff087224 */ /* 0x000fe200078e00ff */
[----:B------:R-:W-:Y:S01]  /*f010*/  UMOV UR7, 0x1 ;  /* 0x0000000100077882 */ /* 0x000fe20000000000 */
[----:B------:R-:W-:-:S02]  /*f020*/  UIADD3 UR26, UR14, 0x1, URZ ;  /* 0x000000010e1a7890 */ /* 0x000fc4000fffe03f */
[----:B------:R-:W-:Y:S02]  /*f030*/  ULOP3.LUT UR27, UR15, 0x2, URZ, 0xfc, !UPT ;  /* 0x000000020f1b7892 */ /* 0x000fe4000f8efc3f */
[----:B------:R-:W-:Y:S02]  /*f040*/  UIADD3 UR20, UR4, -0x1, URZ ;  /* 0xffffffff04147890 */ /* 0x000fe4000fffe03f */
[----:B------:R-:W-:Y:S02]  /*f050*/  USHF.L.U32 UR22, UR7, UR5, URZ ;  /* 0x0000000507167299 */ /* 0x000fe4000800063f */
[----:B------:R-:W-:Y:S01]  /*f060*/  ULOP3.LUT UR21, URZ, UR6, URZ, 0x33, !UPT ;  /* 0x000000063f157292 */ /* 0x000fe2000f8e333f */
[----:B------:R-:W-:-:S11]  /*f070*/  ULDC.64 UR24, c[0x0][0x198] ;  /* 0x0000660000187ab9 */ /* 0x000fd60000000a00 */
.L_x_310:
[----:B------:R-:W-:-:S03]  /*f080*/  UMOV UR4, 0xffffffff ;  /* 0xffffffff00047882 */ /* 0x000fc60000000000 */
[----:B01----:R-:W-:Y:S05]  /*f090*/  BRA.DIV UR4, `(.L_x_299) ;  /* 0x0000001204407947 */ /* 0x003fea000b800000 */
[----:B------:R-:W-:-:S13]  /*f0a0*/  ELECT P1, URZ, PT ;  /* 0x00000000003f782f */ /* 0x000fda0003820000 */
.L_x_324:
[----:B------:R-:W0:Y:S01]  /*f0b0*/  LDC R2, c[0x0][0x28c] ;  /* 0x0000a300ff027b82 */ /* 0x000e220000000800 */
[----:B------:R-:W-:Y:S01]  /*f0c0*/  BSSY B1, `(.L_x_300) ;  /* 0x000003b000017945 */ /* 0x000fe20003800000 */
[----:B0-----:R-:W-:-:S13]  /*f0d0*/  ISETP.LT.OR P1, PT, R2, 0x1, !P1 ;  /* 0x000000010200780c */ /* 0x001fda0004f21670 */
[----:B------:R-:W-:Y:S05]  /*f0e0*/  @P1 BRA `(.L_x_301) ;  /* 0x0000000000e01947 */ /* 0x000fea0003800000 */
[----:B------:R-:W2:Y:S04]  /*f0f0*/  LDL.LU R4, [R1+0x80] ;  /* 0x0000800001047983 */ /* 0x000ea80000300800 */
[----:B------:R-:W3:Y:S01]  /*f100*/  LDL.LU R3, [R1+0x7c] ;  /* 0x00007c0001037983 */ /* 0x000ee20000300800 */
[----:B------:R-:W-:Y:S02]  /*f110*/  IMAD.MOV.U32 R12, RZ, RZ, RZ ;  /* 0x000000ffff0c7224 */ /* 0x000fe400078e00ff */
[----:B------:R-:W-:Y:S02]  /*f120*/  IMAD.U32 R13, RZ, RZ, UR26 ;  /* 0x0000001aff0d7e24 */ /* 0x000fe4000f8e00ff */
[----:B------:R-:W-:Y:S02]  /*f130*/  IMAD.MOV.U32 R2, RZ, RZ, R0 ;  /* 0x000000ffff027224 */ /* 0x000fe400078e0000 */
[----:B--2---:R-:W-:-:S02]  /*f140*/  IMAD.SHL.U32 R6, R4, 0x100, RZ ;  /* 0x0000010004067824 */ /* 0x004fc400078e00ff */
[----:B---3--:R-:W-:Y:S02]  /*f150*/  IMAD.SHL.U32 R7, R3, 0x40, RZ ;  /* 0x0000004003077824 */ /* 0x008fe400078e00ff */
[----:B------:R-:W-:-:S07]  /*f160*/  IMAD.MOV.U32 R3, RZ, RZ, R8 ;  /* 0x000000ffff037224 */ /* 0x000fce00078e0008 */
.L_x_305:
[----:B------:R-:W0:Y:S01]  /*f170*/  S2R R5, SR_CgaCtaId ;  /* 0x0000000000057919 */ /* 0x000e220000008800 */
[----:B------:R-:W-:-:S04]  /*f180*/  MOV R4, 0x400 ;  /* 0x0000040000047802 */ /* 0x000fc80000000f00 */
[----:B0-----:R-:W-:Y:S02]  /*f190*/  LEA R10, R5, R4, 0x18 ;  /* 0x00000004050a7211 */ /* 0x001fe400078ec0ff */
[----:B------:R-:W-:Y:S01]  /*f1a0*/  SHF.L.U32 R4, R2, 0x1f, RZ ;  /* 0x0000001f02047819 */ /* 0x000fe200000006ff */
[----:B------:R-:W0:Y:S02]  /*f1b0*/  @!P3 LDC R5, c[0x0][0x500] ;  /* 0x00014000ff05bb82 */ /* 0x000e240000000800 */
[----:B------:R-:W-:-:S04]  /*f1c0*/  IMAD R11, R3, 0x8, R10 ;  /* 0x00000008030b7824 */ /* 0x000fc800078e020a */
[----:B------:R-:W1:Y:S02]  /*f1d0*/  SYNCS.PHASECHK.TRANS64.TRYWAIT P1, [R11+URZ+0x28], R4 ;  /* 0x000028040b0075a7 */ /* 0x000e64000802017f */
[----:B-1----:R-:W-:Y:S05]  /*f1e0*/  @!P1 BRA `(.L_x_302) ;  /* 0x00000010000c9947 */ /* 0x002fea0003800000 */
.L_x_325:
[----:B------:R-:W-:Y:S01]  /*f1f0*/  UPRMT UR4, UR27, 0x9910, URZ ;  /* 0x000099101b047896 */ /* 0x000fe2000800003f */
[----:B0-----:R0:W-:Y:S03]  /*f200*/  @!P3 SYNCS.ARRIVE.TRANS64 RZ, [R11+URZ], R5 ;  /* 0x000000050bffb9a7 */ /* 0x0011e6000800003f */
[----:B------:R-:W-:-:S06]  /*f210*/  UISETP.NE.AND UP0, UPT, UR4, 0x2, UPT ;  /* 0x000000020400788c */ /* 0x000fcc000bf05270 */
[----:B------:R-:W-:-:S13]  /*f220*/  PLOP3.LUT P1, PT, PT, PT, UP0, 0x80, 0x0 ;  /* 0x000000000000781c */ /* 0x000fda0003f2f008 */
[----:B0-----:R-:W-:Y:S05]  /*f230*/  @P1 BRA `(.L_x_303) ;  /* 0x0000000000041947 */ /* 0x001fea0003800000 */
[----:B------:R-:W-:Y:S01]  /*f240*/  BPT.TRAP 0x1 ;  /* 0x000000040000795c */ /* 0x000fe20000300000 */
.L_x_303:
[----:B------:R-:W-:Y:S05]  /*f250*/  @P0 BRA `(.L_x_304) ;  /* 0x0000000000040947 */ /* 0x000fea0003800000 */
[----:B------:R-:W-:Y:S01]  /*f260*/  BPT.TRAP 0x1 ;  /* 0x000000040000795c */ /* 0x000fe20000300000 */
.L_x_304:
[----:B------:R-:W2:Y:S01]  /*f270*/  LDL R5, [R1+0x70] ;  /* 0x0000700001057983 */ /* 0x000ea20000100800 */
[--C-:B-1----:R-:W-:Y:S01]  /*f280*/  IMAD R4, R3, 0x2000, R10.reuse ;  /* 0x0000200003047824 */ /* 0x102fe200078e020a */
[----:B------:R-:W-:Y:S01]  /*f290*/  R2UR UR9, R11 ;  /* 0x000000000b0972ca */ /* 0x000fe200000e0000 */
[----:B------:R-:W-:Y:S01]  /*f2a0*/  IMAD R10, R3, 0x8000, R10 ;  /* 0x00008000030a7824 */ /* 0x000fe200078e020a */
[----:B------:R-:W-:Y:S01]  /*f2b0*/  UIADD3 UR4, UP0, UR24, 0xf0, URZ ;  /* 0x000000f018047890 */ /* 0x000fe2000ff1e03f */
[----:B------:R-:W-:Y:S01]  /*f2c0*/  VIADD R13, R13, 0xffffffff ;  /* 0xffffffff0d0d7836 */ /* 0x000fe20000000000 */
[----:B------:R-:W-:Y:S01]  /*f2d0*/  R2UR UR5, R4 ;  /* 0x00000000040572ca */ /* 0x000fe200000e0000 */
[----:B------:R-:W-:Y:S01]  /*f2e0*/  UIADD3 UR28, UP1, UR24, 0x1f0, URZ ;  /* 0x000001f0181c7890 */ /* 0x000fe2000ff3e03f */
[----:B------:R-:W-:Y:S01]  /*f2f0*/  R2UR UR8, R10 ;  /* 0x000000000a0872ca */ /* 0x000fe200000e0000 */
[----:B------:R-:W-:Y:S01]  /*f300*/  VIADD R3, R3, 0x1 ;  /* 0x0000000103037836 */ /* 0x000fe20000000000 */
[----:B------:R-:W-:Y:S01]  /*f310*/  R2UR UR11, R7 ;  /* 0x00000000070b72ca */ /* 0x000fe200000e0000 */
[----:B------:R-:W-:Y:S01]  /*f320*/  UIADD3.X UR29, URZ, UR25, URZ, UP1, !UPT ;  /* 0x000000193f1d7290 */ /* 0x000fe20008ffe43f */
[----:B------:R-:W-:Y:S01]  /*f330*/  R2UR UR10, R12 ;  /* 0x000000000c0a72ca */ /* 0x000fe200000e0000 */
[----:B------:R-:W-:Y:S01]  /*f340*/  UMOV UR6, 0x0 ;  /* 0x0000000000067882 */ /* 0x000fe20000000000 */
[----:B------:R-:W-:Y:S01]  /*f350*/  R2UR UR23, R6 ;  /* 0x00000000061772ca */ /* 0x000fe200000e0000 */
[----:B------:R-:W-:Y:S01]  /*f360*/  UMOV UR7, 0x10000000 ;  /* 0x1000000000077882 */ /* 0x000fe20000000000 */
[----:B------:R-:W-:Y:S01]  /*f370*/  ISETP.GT.AND P4, PT, R13, 0x1, PT ;  /* 0x000000010d00780c */ /* 0x000fe20003f84270 */
[----:B------:R-:W-:Y:S01]  /*f380*/  VIADD R12, R12, 0x80 ;  /* 0x000000800c0c7836 */ /* 0x000fe20000000000 */
[----:B------:R-:W-:Y:S01]  /*f390*/  ISETP.NE.AND P1, PT, R3, 0x5, PT ;  /* 0x000000050300780c */ /* 0x000fe20003f25270 */
[----:B------:R-:W-:-:S02]  /*f3a0*/  UIADD3 UR18, UR5, 0x180, URZ ;  /* 0x0000018005127890 */ /* 0x000fc4000fffe03f */
[----:B------:R-:W-:Y:S01]  /*f3b0*/  UIADD3.X UR5, URZ, UR25, URZ, UP0, !UPT ;  /* 0x000000193f057290 */ /* 0x000fe200087fe43f */
[----:B------:R-:W-:Y:S01]  /*f3c0*/  SEL R3, R3, RZ, P1 ;  /* 0x000000ff03037207 */ /* 0x000fe20000800000 */
[----:B------:R-:W-:-:S03]  /*f3d0*/  UIADD3 UR19, UR8, 0xa180, URZ ;  /* 0x0000a18008137890 */ /* 0x000fc6000fffe03f */
[----:B------:R-:W-:Y:S01]  /*f3e0*/  UMOV UR8, UR18 ;  /* 0x0000001200087c82 */ /* 0x000fe20008000000 */
[----:B--2---:R-:W-:Y:S02]  /*f3f0*/  R2UR UR12, R5 ;  /* 0x00000000050c72ca */ /* 0x004fe400000e0000 */
[----:B------:R-:W-:-:S04]  /*f400*/  SEL R5, RZ, 0x1, P1 ;  /* 0x00000001ff057807 */ /* 0x000fc80000800000 */
[----:B------:R-:W-:-:S07]  /*f410*/  LOP3.LUT R2, R2, R5, RZ, 0x3c, !PT ;  /* 0x0000000502027212 */ /* 0x000fce00078e3cff */
[----:B------:R0:W-:Y:S02]  /*f420*/  UTMALDG.3D [UR8], [UR4], desc[UR6] ;  /* 0x00000608040075b4 */ /* 0x0001e40008011000 */
[----:B0-----:R-:W-:Y:S01]  /*f430*/  UMOV UR8, UR19 ;  /* 0x0000001300087c82 */ /* 0x001fe20008000000 */
[----:B------:R-:W-:Y:S02]  /*f440*/  UMOV UR11, UR23 ;  /* 0x00000017000b7c82 */ /* 0x000fe40008000000 */
[----:B------:R0:W-:Y:S02]  /*f450*/  UTMALDG.3D [UR8], [UR28], desc[UR6] ;  /* 0x000006081c0075b4 */ /* 0x0001e40008011000 */
[----:B0-----:R-:W-:Y:S05]  /*f460*/  @P4 BRA `(.L_x_305) ;  /* 0xfffffffc00404947 */ /* 0x001fea000383ffff */
.L_x_301:
[----:B------:R-:W-:Y:S05]  /*f470*/  BSYNC B1 ;  /* 0x0000000000017941 */ /* 0x000fea0003800000 */
.L_x_300:
[----:B------:R-:W2:Y:S01]  /*f480*/  LDL.LU R15, [R1+0x74] ;  /* 0x00007400010f7983 */ /* 0x000ea20000300800 */
[----:B------:R-:W-:Y:S01]  /*f490*/  LOP3.LUT P5, RZ, R9, 0xff, RZ, 0xc0, !PT ;  /* 0x000000ff09ff7812 */ /* 0x000fe200078ac0ff */
[----:B------:R-:W-:Y:S01]  /*f4a0*/  VIADD R8, R8, UR14 ;  /* 0x0000000e08087c36 */ /* 0x000fe20008000000 */
[----:B------:R-:W-:Y:S01]  /*f4b0*/  UISETP.GE.U32.AND UP0, UPT, UR14, 0x5, UPT ;  /* 0x000000050e00788c */ /* 0x000fe2000bf06070 */
[----:B------:R-:W3:Y:S01]  /*f4c0*/  LDL.LU R14, [R1+0x78] ;  /* 0x00007800010e7983 */ /* 0x000ee20000300800 */
[----:B------:R-:W-:Y:S01]  /*f4d0*/  IMAD.U32 R5, RZ, RZ, UR14 ;  /* 0x0000000eff057e24 */ /* 0x000fe2000f8e00ff */
[----:B------:R-:W-:Y:S01]  /*f4e0*/  ULDC.64 UR4, c[0x0][0x650] ;  /* 0x0001940000047ab9 */ /* 0x000fe20000000a00 */
[----:B------:R-:W-:Y:S01]  /*f4f0*/  ISETP.GT.U32.AND P1, PT, R8, 0x4, PT ;  /* 0x000000040800780c */ /* 0x000fe20003f24070 */
[----:B------:R-:W-:Y:S01]  /*f500*/  BSSY B1, `(.L_x_306) ;  /* 0x0000072000017945 */ /* 0x000fe20003800000 */
[----:B------:R-:W-:Y:S02]  /*f510*/  PLOP3.LUT P4, PT, PT, PT, UP0, 0x80, 0x0 ;  /* 0x000000000000781c */ /* 0x000fe40003f8f008 */
[----:B------:R-:W-:-:S02]  /*f520*/  ISETP.LT.U32.AND P1, PT, R5, 0x5, P1 ;  /* 0x000000050500780c */ /* 0x000fc40000f21070 */
[----:B------:R-:W-:Y:S01]  /*f530*/  PRMT R9, RZ, 0x7610, R9 ;  /* 0x00007610ff097816 */ /* 0x000fe20000000009 */
[----:B------:R-:W0:Y:S01]  /*f540*/  @P5 S2R R3, SR_CgaCtaId ;  /* 0x0000000000035919 */ /* 0x000e220000008800 */
[----:B------:R-:W-:-:S04]  /*f550*/  @P5 MOV R2, 0x400 ;  /* 0x0000040000025802 */ /* 0x000fc80000000f00 */
[----:B0-----:R-:W-:Y:S01]  /*f560*/  @P5 LEA R4, R3, R2, 0x18 ;  /* 0x0000000203045211 */ /* 0x001fe200078ec0ff */
[----:B------:R-:W-:-:S03]  /*f570*/  IMAD.WIDE.U32 R2, R8, -0x33333333, RZ ;  /* 0xcccccccd08027825 */ /* 0x000fc600078e00ff */
[----:B------:R0:W-:Y:S02]  /*f580*/  @P5 SYNCS.ARRIVE.TRANS64.A1T0 RZ, [R4+URZ+0x88], RZ ;  /* 0x000088ff04ff59a7 */ /* 0x0001e4000810003f */
[----:B------:R-:W-:Y:S02]  /*f590*/  SHF.R.U32.HI R5, RZ, 0x2, R3 ;  /* 0x00000002ff057819 */ /* 0x000fe40000011603 */
[----:B------:R-:W-:Y:S02]  /*f5a0*/  SEL R3, RZ, 0x1, !P1 ;  /* 0x00000001ff037807 */ /* 0x000fe40004800000 */
[----:B------:R-:W-:Y:S01]  /*f5b0*/  PRMT R2, RZ, 0x7610, R2 ;  /* 0x00007610ff027816 */ /* 0x000fe20000000002 */
[----:B------:R-:W-:Y:S01]  /*f5c0*/  IMAD R8, R5, -0x5, R8 ;  /* 0xfffffffb05087824 */ /* 0x000fe200078e0208 */
[----:B------:R-:W-:Y:S01]  /*f5d0*/  LOP3.LUT R0, R0, R3, RZ, 0x3c, !PT ;  /* 0x0000000300007212 */ /* 0x000fe200078e3cff */
[----:B0-----:R-:W-:Y:S02]  /*f5e0*/  IMAD.MOV.U32 R4, RZ, RZ, -0x1 ;  /* 0xffffffffff047424 */ /* 0x001fe400078e00ff */
[----:B------:R-:W-:Y:S01]  /*f5f0*/  IMAD.MOV.U32 R3, RZ, RZ, -0x1 ;  /* 0xffffffffff037424 */ /* 0x000fe200078e00ff */
[----:B------:R-:W-:Y:S01]  /*f600*/  @P4 LOP3.LUT R0, R0, 0x1, R5, 0x78, !PT ;  /* 0x0000000100004812 */ /* 0x000fe200078e7805 */
[----:B------:R-:W-:Y:S01]  /*f610*/  IMAD.MOV.U32 R5, RZ, RZ, -0x1 ;  /* 0xffffffffff057424 */ /* 0x000fe200078e00ff */
[----:B---3--:R-:W-:-:S04]  /*f620*/  IADD3 R14, P5, R14, UR16, RZ ;  /* 0x000000100e0e7c10 */ /* 0x008fc8000ffbe0ff */
[----:B--2---:R-:W-:Y:S01]  /*f630*/  IADD3.X R15, R15, UR13, RZ, P5, !PT ;  /* 0x0000000d0f0f7c10 */ /* 0x004fe2000affe4ff */
[----:B------:R0:W-:Y:S01]  /*f640*/  STL [R1+0x78], R14 ;  /* 0x0000780e01007387 */ /* 0x0001e20000100800 */
[----:B------:R-:W-:-:S03]  /*f650*/  ISETP.GE.U32.AND P1, PT, R14, UR4, PT ;  /* 0x000000040e007c0c */ /* 0x000fc6000bf26070 */
[----:B------:R0:W-:Y:S01]  /*f660*/  STL [R1+0x74], R15 ;  /* 0x0000740f01007387 */ /* 0x0001e20000100800 */
[----:B------:R-:W-:-:S03]  /*f670*/  ISETP.GE.U32.AND.EX P1, PT, R15, UR5, PT, P1 ;  /* 0x000000050f007c0c */ /* 0x000fc6000bf26110 */
[----:B------:R0:W-:Y:S04]  /*f680*/  STL [R1+0x7c], R5 ;  /* 0x00007c0501007387 */ /* 0x0001e80000100800 */
[----:B------:R0:W-:Y:S04]  /*f690*/  STL [R1+0x80], R4 ;  /* 0x0000800401007387 */ /* 0x0001e80000100800 */
[----:B------:R0:W-:Y:S02]  /*f6a0*/  STL [R1+0x70], R3 ;  /* 0x0000700301007387 */ /* 0x0001e40000100800 */
[----:B------:R-:W-:Y:S05]  /*f6b0*/  @P1 BRA `(.L_x_307) ;  /* 0x0000000400581947 */ /* 0x000fea0003800000 */
[----:B------:R-:W-:Y:S01]  /*f6c0*/  ULDC.64 UR4, c[0x0][0x628] ;  /* 0x00018a0000047ab9 */ /* 0x000fe20000000a00 */
[----:B------:R-:W1:Y:S01]  /*f6d0*/  S2R R12, SR_CTAID.X ;  /* 0x00000000000c7919 */ /* 0x000e620000002500 */
[----:B------:R-:W-:Y:S01]  /*f6e0*/  ISETP.NE.U32.AND P1, PT, RZ, UR4, PT ;  /* 0x00000004ff007c0c */ /* 0x000fe2000bf25070 */
[----:B------:R-:W-:Y:S01]  /*f6f0*/  ULDC UR7, c[0x0][0x630] ;  /* 0x00018c0000077ab9 */ /* 0x000fe20000000800 */
[----:B------:R-:W-:Y:S01]  /*f700*/  IMAD.MOV.U32 R2, RZ, RZ, R14 ;  /* 0x000000ffff027224 */ /* 0x000fe200078e000e */
[----:B------:R-:W2:Y:S01]  /*f710*/  S2R R10, SR_CTAID.Y ;  /* 0x00000000000a7919 */ /* 0x000ea20000002600 */
[----:B------:R-:W-:Y:S01]  /*f720*/  ISETP.NE.AND.EX P1, PT, RZ, UR5, PT, P1 ;  /* 0x00000005ff007c0c */ /* 0x000fe2000bf25310 */
[----:B0-----:R-:W-:-:S12]  /*f730*/  IMAD.MOV.U32 R3, RZ, RZ, R15 ;  /* 0x000000ffff037224 */ /* 0x001fd800078e000f */
[----:B------:R-:W-:Y:S05]  /*f740*/  @!P1 BRA `(.L_x_308) ;  /* 0x0000000000289947 */ /* 0x000fea0003800000 */
[----:B------:R-:W-:Y:S02]  /*f750*/  ULDC UR6, c[0x0][0x634] ;  /* 0x00018d0000067ab9 */ /* 0x000fe40000000800 */
[----:B------:R-:W-:-:S05]  /*f760*/  IADD3 R7, P1, R14, UR6, RZ ;  /* 0x000000060e077c10 */ /* 0x000fca000ff3e0ff */
[----:B------:R-:W-:-:S04]  /*f770*/  IMAD.X R11, RZ, RZ, R15, P1 ;  /* 0x000000ffff0b7224 */ /* 0x000fc800008e060f */
[----:B------:R-:W-:-:S04]  /*f780*/  IMAD.WIDE.U32 R4, R11, UR4, RZ ;  /* 0x000000040b047c25 */ /* 0x000fc8000f8e00ff */
[----:B------:R-:W-:-:S04]  /*f790*/  IMAD.WIDE.U32 R4, P1, R7, UR5, R4 ;  /* 0x0000000507047c25 */ /* 0x000fc8000f820004 */
[----:B------:R-:W-:-:S04]  /*f7a0*/  IMAD.WIDE.U32 R6, R7, UR4, RZ ;  /* 0x0000000407067c25 */ /* 0x000fc8000f8e00ff */
[----:B------:R-:W-:Y:S01]  /*f7b0*/  IMAD.X R3, RZ, RZ, RZ, P1 ;  /* 0x000000ffff037224 */ /* 0x000fe200008e06ff */
[----:B------:R-:W-:Y:S01]  /*f7c0*/  IADD3 RZ, P1, R7, R4, RZ ;  /* 0x0000000407ff7210 */ /* 0x000fe20007f3e0ff */
[----:B------:R-:W-:-:S04]  /*f7d0*/  IMAD.MOV.U32 R2, RZ, RZ, R5 ;  /* 0x000000ffff027224 */ /* 0x000fc800078e0005 */
[----:B------:R-:W-:-:S08]  /*f7e0*/  IMAD.WIDE.U32.X R2, R11, UR5, R2, P1 ;  /* 0x000000050b027c25 */ /* 0x000fd000088e0402 */
.L_x_308:
[--C-:B------:R-:W-:Y:S01]  /*f7f0*/  SHF.R.U64 R11, R2, UR7, R3.reuse ;  /* 0x00000007020b7c19 */ /* 0x100fe20008001203 */
[----:B------:R-:W-:Y:S01]  /*f800*/  ULDC.64 UR4, c[0x0][0x620] ;  /* 0x0001880000047ab9 */ /* 0x000fe20000000a00 */
[----:B------:R-:W-:Y:S01]  /*f810*/  SHF.R.U32.HI R2, RZ, UR7, R3 ;  /* 0x00000007ff027c19 */ /* 0x000fe20008011603 */
[----:B------:R-:W-:Y:S01]  /*f820*/  IMAD.MOV.U32 R3, RZ, RZ, R15 ;  /* 0x000000ffff037224 */ /* 0x000fe200078e000f */
[----:B------:R-:W-:Y:S01]  /*f830*/  IADD3 R5, P1, RZ, -R11, RZ ;  /* 0x8000000bff057210 */ /* 0x000fe20007f3e0ff */
[----:B------:R-:W0:Y:S01]  /*f840*/  LDC R7, c[0x0][0x144] ;  /* 0x00005100ff077b82 */ /* 0x000e220000000800 */
[----:B-1----:R-:W-:Y:S01]  /*f850*/  I2FP.F32.U32 R6, R12 ;  /* 0x0000000c00067245 */ /* 0x002fe20000201000 */
[----:B------:R-:W-:Y:S01]  /*f860*/  ULDC.64 UR8, c[0x0][0x640] ;  /* 0x0001900000087ab9 */ /* 0x000fe20000000a00 */
[----:B------:R-:W-:Y:S01]  /*f870*/  ULDC UR6, c[0x0][0x608] ;  /* 0x0001820000067ab9 */ /* 0x000fe20000000800 */
[----:B------:R-:W-:Y:S01]  /*f880*/  IMAD.X R2, RZ, RZ, ~R2, P1 ;  /* 0x000000ffff027224 */ /* 0x000fe200008e0e02 */
[----:B------:R-:W-:-:S03]  /*f890*/  ISETP.NE.U32.AND P1, PT, RZ, UR8, PT ;  /* 0x00000008ff007c0c */ /* 0x000fc6000bf25070 */
[----:B------:R-:W-:Y:S01]  /*f8a0*/  IMAD R4, R2, UR4, RZ ;  /* 0x0000000402047c24 */ /* 0x000fe2000f8e02ff */
[----:B------:R-:W1:Y:S01]  /*f8b0*/  LDC R15, c[0x0][0x148] ;  /* 0x00005200ff0f7b82 */ /* 0x000e620000000800 */
[----:B------:R-:W-:Y:S01]  /*f8c0*/  IMAD.MOV.U32 R2, RZ, RZ, R14 ;  /* 0x000000ffff027224 */ /* 0x000fe200078e000e */
[----:B------:R-:W-:-:S03]  /*f8d0*/  ISETP.NE.AND.EX P1, PT, RZ, UR9, PT, P1 ;  /* 0x00000009ff007c0c */ /* 0x000fc6000bf25310 */
[----:B------:R-:W-:Y:S01]  /*f8e0*/  IMAD.WIDE.U32 R2, R5, UR4, R2 ;  /* 0x0000000405027c25 */ /* 0x000fe2000f8e0002 */
[----:B------:R-:W-:-:S03]  /*f8f0*/  ULDC UR4, c[0x0][0x150] ;  /* 0x0000540000047ab9 */ /* 0x000fc60000000800 */
[----:B------:R-:W-:Y:S01]  /*f900*/  FMUL R6, R6, UR4 ;  /* 0x0000000406067c20 */ /* 0x000fe20008400000 */
[----:B------:R-:W-:Y:S01]  /*f910*/  IMAD R5, R5, UR5, R4 ;  /* 0x0000000505057c24 */ /* 0x000fe2000f8e0204 */
[----:B------:R-:W-:Y:S01]  /*f920*/  ULDC UR4, c[0x0][0x618] ;  /* 0x0001860000047ab9 */ /* 0x000fe20000000800 */
[----:B------:R-:W-:Y:S02]  /*f930*/  ULDC UR5, c[0x0][0x154] ;  /* 0x0000550000057ab9 */ /* 0x000fe40000000800 */
[----:B------:R-:W-:Y:S01]  /*f940*/  IMAD.IADD R3, R3, 0x1, R5 ;  /* 0x0000000103037824 */ /* 0x000fe200078e0205 */
[----:B------:R-:W3:Y:S04]  /*f950*/  F2I.U32.TRUNC.NTZ R6, R6 ;  /* 0x0000000600067305 */ /* 0x000ee8000020f000 */
[----:B------:R-:W-:-:S02]  /*f960*/  SHF.R.U64 R13, R2, UR4, R3 ;  /* 0x00000004020d7c19 */ /* 0x000fc40008001203 */
[----:B--2---:R-:W-:-:S05]  /*f970*/  I2FP.F32.U32 R2, R10 ;  /* 0x0000000a00027245 */ /* 0x004fca0000201000 */
[----:B------:R-:W-:Y:S01]  /*f980*/  FMUL R4, R2, UR5 ;  /* 0x0000000502047c20 */ /* 0x000fe20008400000 */
[----:B------:R-:W-:Y:S01]  /*f990*/  SHF.R.U32.HI R2, RZ, UR4, R3 ;  /* 0x00000004ff027c19 */ /* 0x000fe20008011603 */
[----:B------:R-:W-:Y:S02]  /*f9a0*/  ULDC UR4, c[0x0][0x658] ;  /* 0x0001960000047ab9 */ /* 0x000fe40000000800 */
[----:B------:R2:W4:Y:S01]  /*f9b0*/  F2I.U32.TRUNC.NTZ R18, R4 ;  /* 0x0000000400127305 */ /* 0x000522000020f000 */
[----:B------:R-:W-:Y:S01]  /*f9c0*/  SHF.R.U64 R16, R13, UR6, R2 ;  /* 0x000000060d107c19 */ /* 0x000fe20008001202 */
[----:B---3--:R-:W-:Y:S01]  /*f9d0*/  IMAD.MOV R6, RZ, RZ, -R6 ;  /* 0x000000ffff067224 */ /* 0x008fe200078e0a06 */
[----:B------:R-:W-:-:S03]  /*f9e0*/  SHF.R.U32.HI R3, RZ, UR6, R2 ;  /* 0x00000006ff037c19 */ /* 0x000fc60008011602 */
[----:B0-----:R-:W-:Y:S01]  /*f9f0*/  IMAD R12, R7, R6, R12 ;  /* 0x00000006070c7224 */ /* 0x001fe200078e020c */
[--C-:B------:R-:W-:Y:S02]  /*fa00*/  SHF.R.U64 R14, R16, UR4, R3.reuse ;  /* 0x00000004100e7c19 */ /* 0x100fe40008001203 */
[----:B------:R-:W-:-:S03]  /*fa10*/  SHF.R.U32.HI R3, RZ, UR4, R3 ;  /* 0x00000004ff037c19 */ /* 0x000fc60008011603 */
[----:B------:R-:W-:Y:S01]  /*fa20*/  IMAD.MOV.U32 R2, RZ, RZ, R14 ;  /* 0x000000ffff027224 */ /* 0x000fe200078e000e */
[----:B--2-4-:R-:W-:Y:S06]  /*fa30*/  @!P1 BRA `(.L_x_309) ;  /* 0x0000000000289947 */ /* 0x014fec0003800000 */
        /* <DEDUP_REMOVED lines=10> */
.L_x_309:
[----:B------:R-:W-:Y:S01]  /*fae0*/  ULDC UR4, c[0x0][0x648] ;  /* 0x0001920000047ab9 */ /* 0x000fe20000000800 */
[----:B------:R-:W-:Y:S01]  /*faf0*/  IMAD.MOV R18, RZ, RZ, -R18 ;  /* 0x000000ffff127224 */ /* 0x000fe200078e0a12 */
[----:B------:R-:W-:Y:S01]  /*fb00*/  SHF.R.U64 R3, R2, UR4, R3 ;  /* 0x0000000402037c19 */ /* 0x000fe20008001203 */
[----:B------:R-:W-:Y:S01]  /*fb10*/  ULDC UR4, c[0x0][0x638] ;  /* 0x00018e0000047ab9 */ /* 0x000fe20000000800 */
[----:B------:R-:W-:Y:S01]  /*fb20*/  LOP3.LUT R2, R16, UR21, RZ, 0xc0, !PT ;  /* 0x0000001510027c12 */ /* 0x000fe2000f8ec0ff */
[----:B-1----:R-:W-:Y:S01]  /*fb30*/  @P2 IMAD R12, R15, R18, R10 ;  /* 0x000000120f0c2224 */ /* 0x002fe200078e020a */
[----:B------:R-:W-:Y:S01]  /*fb40*/  LOP3.LUT R13, R13, UR20, RZ, 0xc0, !PT ;  /* 0x000000140d0d7c12 */ /* 0x000fe2000f8ec0ff */
[----:B------:R-:W-:Y:S01]  /*fb50*/  IMAD.MOV R5, RZ, RZ, -R3 ;  /* 0x000000ffff057224 */ /* 0x000fe200078e0a03 */
[----:B------:R-:W-:Y:S01]  /*fb60*/  ULDC UR5, c[0x0][0x610] ;  /* 0x0001840000057ab9 */ /* 0x000fe20000000800 */
[----:B------:R-:W-:Y:S02]  /*fb70*/  IMAD R3, R3, UR22, R2 ;  /* 0x0000001603037c24 */ /* 0x000fe4000f8e0202 */
[----:B------:R-:W-:Y:S01]  /*fb80*/  IMAD R14, R5, UR4, R14 ;  /* 0x00000004050e7c24 */ /* 0x000fe2000f8e020e */
[----:B------:R-:W-:Y:S01]  /*fb90*/  ULDC UR4, c[0x0][0x600] ;  /* 0x0001800000047ab9 */ /* 0x000fe20000000800 */
[----:B------:R-:W-:-:S02]  /*fba0*/  IMAD R3, R3, UR5, R12 ;  /* 0x0000000503037c24 */ /* 0x000fc4000f8e020c */
[----:B------:R-:W-:Y:S02]  /*fbb0*/  IMAD R14, R14, UR4, R13 ;  /* 0x000000040e0e7c24 */ /* 0x000fe4000f8e020d */
[----:B------:R-:W-:-:S03]  /*fbc0*/  IMAD.MOV.U32 R2, RZ, RZ, 0x1 ;  /* 0x00000001ff027424 */ /* 0x000fc600078e00ff */
[----:B------:R-:W-:Y:S02]  /*fbd0*/  SEL R4, R14, R3, !P2 ;  /* 0x000000030e047207 */ /* 0x000fe40005000000 */
[----:B------:R-:W-:-:S03]  /*fbe0*/  SEL R3, R3, R14, !P2 ;  /* 0x0000000e03037207 */ /* 0x000fc60005000000 */
[----:B------:R1:W-:Y:S04]  /*fbf0*/  STL [R1+0x80], R4 ;  /* 0x0000800401007387 */ /* 0x0003e80000100800 */
[----:B------:R1:W-:Y:S04]  /*fc00*/  STL [R1+0x70], R11 ;  /* 0x0000700b01007387 */ /* 0x0003e80000100800 */
[----:B------:R1:W-:Y:S02]  /*fc10*/  STL [R1+0x7c], R3 ;  /* 0x00007c0301007387 */ /* 0x0003e40000100800 */
.L_x_307:
[----:B------:R-:W-:Y:S05]  /*fc20*/  BSYNC B1 ;  /* 0x0000000000017941 */ /* 0x000fea0003800000 */
.L_x_306:
[----:B------:R-:W-:-:S13]  /*fc30*/  LOP3.LUT P1, RZ, R2, 0xff, RZ, 0xc0, !PT ;  /* 0x000000ff02ff7812 */ /* 0x000fda000782c0ff */
[----:B------:R-:W-:Y:S05]  /*fc40*/  @P1 BRA `(.L_x_310) ;  /* 0xfffffff4000c1947 */ /* 0x000fea000383ffff */
[----:B------:R-:W-:Y:S05]  /*fc50*/  BSYNC B0 ;  /* 0x0000000000007941 */ /* 0x000fea0003800000 */
.L_x_298:
[----:B------:R-:W-:-:S03]  /*fc60*/  UMOV UR4, 0xffffffff ;  /* 0xffffffff00047882 */ /* 0x000fc60000000000 */
[----:B------:R-:W-:Y:S05]  /*fc70*/  BRA.DIV UR4, `(.L_x_311) ;  /* 0x00000006047c7947 */ /* 0x000fea000b800000 */
[----:B------:R-:W-:-:S13]  /*fc80*/  ELECT P0, URZ, PT ;  /* 0x00000000003f782f */ /* 0x000fda0003800000 */
.L_x_328:
[----:B------:R-:W-:Y:S04]  /*fc90*/  BSSY B0, `(.L_x_312) ;  /* 0x0000035000007945 */ /* 0x000fe80003800000 */
[----:B------:R-:W-:Y:S05]  /*fca0*/  @!P0 BRA `(.L_x_313) ;  /* 0x0000000000cc8947 */ /* 0x000fea0003800000 */
[----:B------:R-:W-:-:S04]  /*fcb0*/  ULOP3.LUT UR4, UR15, 0x2, URZ, 0xfc, !UPT ;  /* 0x000000020f047892 */ /* 0x000fc8000f8efc3f */
[----:B------:R-:W-:-:S06]  /*fcc0*/  UISETP.NE.AND UP0, UPT, UR4, 0x3, UPT ;  /* 0x000000030400788c */ /* 0x000fcc000bf05270 */
[----:B------:R-:W-:-:S13]  /*fcd0*/  PLOP3.LUT P0, PT, PT, PT, UP0, 0x80, 0x0 ;  /* 0x000000000000781c */ /* 0x000fda0003f0f008 */
[----:B------:R-:W-:Y:S05]  /*fce0*/  @!P0 BRA `(.L_x_314) ;  /* 0x0000000000048947 */ /* 0x000fea0003800000 */
[----:B------:R-:W-:Y:S01]  /*fcf0*/  BPT.TRAP 0x1 ;  /* 0x000000040000795c */ /* 0x000fe20000300000 */
.L_x_314:
[----:B01----:R-:W0:Y:S01]  /*fd00*/  S2R R3, SR_CgaCtaId ;  /* 0x0000000000037919 */ /* 0x003e220000008800 */
[----:B------:R-:W-:-:S04]  /*fd10*/  MOV R2, 0x400 ;  /* 0x0000040000027802 */ /* 0x000fc80000000f00 */
[----:B0-----:R-:W-:Y:S02]  /*fd20*/  LEA R3, R3, R2, 0x18 ;  /* 0x0000000203037211 */ /* 0x001fe400078ec0ff */
[----:B------:R-:W-:-:S03]  /*fd30*/  SHF.L.U32 R2, R0, 0x1f, RZ ;  /* 0x0000001f00027819 */ /* 0x000fc600000006ff */
[----:B------:R-:W-:-:S04]  /*fd40*/  VIADD R3, R3, 0x28 ;  /* 0x0000002803037836 */ /* 0x000fc80000000000 */
[C---:B------:R-:W-:Y:S02]  /*fd50*/  IMAD R7, R8.reuse, 0x8, R3 ;  /* 0x0000000808077824 */ /* 0x040fe400078e0203 */
[----:B------:R-:W-:Y:S02]  /*fd60*/  VIADD R8, R8, 0x1 ;  /* 0x0000000108087836 */ /* 0x000fe40000000000 */
[----:B------:R-:W0:Y:S03]  /*fd70*/  SYNCS.PHASECHK.TRANS64.TRYWAIT P0, [R7+URZ], R2 ;  /* 0x00000002070075a7 */ /* 0x000e26000800017f */
[----:B------:R-:W-:-:S04]  /*fd80*/  ISETP.NE.AND P1, PT, R8, 0x5, PT ;  /* 0x000000050800780c */ /* 0x000fc80003f25270 */
[----:B------:R-:W-:Y:S02]  /*fd90*/  SEL R5, RZ, 0x1, P1 ;  /* 0x00000001ff057807 */ /* 0x000fe40000800000 */
[----:B------:R-:W-:Y:S02]  /*fda0*/  SEL R8, R8, RZ, P1 ;  /* 0x000000ff08087207 */ /* 0x000fe40000800000 */
[----:B------:R-:W-:-:S03]  /*fdb0*/  LOP3.LUT R5, R0, R5, RZ, 0x3c, !PT ;  /* 0x0000000500057212 */ /* 0x000fc600078e3cff */
[----:B------:R-:W-:Y:S01]  /*fdc0*/  IMAD R9, R8, 0x8, R3 ;  /* 0x0000000808097824 */ /* 0x000fe200078e0203 */
[----:B------:R-:W-:Y:S01]  /*fdd0*/  SHF.L.U32 R4, R5, 0x1f, RZ ;  /* 0x0000001f05047819 */ /* 0x000fe200000006ff */
[----:B0-----:R-:W-:Y:S06]  /*fde0*/  @!P0 BRA `(.L_x_315) ;  /* 0x0000000400448947 */ /* 0x001fec0003800000 */
.L_x_329:
[----:B------:R-:W1:Y:S01]  /*fdf0*/  SYNCS.PHASECHK.TRANS64.TRYWAIT P0, [R9+URZ], R4 ;  /* 0x00000004090075a7 */ /* 0x000e62000800017f */
[----:B------:R-:W-:-:S05]  /*fe00*/  VIADD R0, R8, 0x1 ;  /* 0x0000000108007836 */ /* 0x000fca0000000000 */
[----:B------:R-:W-:-:S04]  /*fe10*/  ISETP.NE.AND P1, PT, R0, 0x5, PT ;  /* 0x000000050000780c */ /* 0x000fc80003f25270 */
[----:B0-----:R-:W-:Y:S02]  /*fe20*/  SEL R2, RZ, 0x1, P1 ;  /* 0x00000001ff027807 */ /* 0x001fe40000800000 */
[----:B------:R-:W-:Y:S02]  /*fe30*/  SEL R0, R0, RZ, P1 ;  /* 0x000000ff00007207 */ /* 0x000fe40000800000 */
[----:B------:R-:W-:-:S03]  /*fe40*/  LOP3.LUT R7, R5, R2, RZ, 0x3c, !PT ;  /* 0x0000000205077212 */ /* 0x000fc600078e3cff */
[----:B------:R-:W-:Y:S01]  /*fe50*/  IMAD R6, R0, 0x8, R3 ;  /* 0x0000000800067824 */ /* 0x000fe200078e0203 */
[----:B------:R-:W-:Y:S01]  /*fe60*/  SHF.L.U32 R5, R7, 0x1f, RZ ;  /* 0x0000001f07057819 */ /* 0x000fe200000006ff */
[----:B-1----:R-:W-:Y:S06]  /*fe70*/  @!P0 BRA `(.L_x_316) ;  /* 0x0000000400348947 */ /* 0x002fec0003800000 */
.L_x_330:
[----:B------:R-:W1:Y:S01]  /*fe80*/  SYNCS.PHASECHK.TRANS64.TRYWAIT P0, [R6+URZ], R5 ;  /* 0x00000005060075a7 */ /* 0x000e62000800017f */
[----:B------:R-:W-:-:S05]  /*fe90*/  VIADD R0, R0, 0x1 ;  /* 0x0000000100007836 */ /* 0x000fca0000000000 */
[----:B------:R-:W-:-:S04]  /*fea0*/  ISETP.NE.AND P1, PT, R0, 0x5, PT ;  /* 0x000000050000780c */ /* 0x000fc80003f25270 */
[----:B------:R-:W-:Y:S02]  /*feb0*/  SEL R2, RZ, 0x1, P1 ;  /* 0x00000001ff027807 */ /* 0x000fe40000800000 */
[----:B------:R-:W-:Y:S02]  /*fec0*/  SEL R0, R0, RZ, P1 ;  /* 0x000000ff00007207 */ /* 0x000fe40000800000 */
[----:B------:R-:W-:-:S03]  /*fed0*/  LOP3.LUT R7, R7, R2, RZ, 0x3c, !PT ;  /* 0x0000000207077212 */ /* 0x000fc600078e3cff */
[----:B0-----:R-:W-:Y:S01]  /*fee0*/  IMAD R9, R0, 0x8, R3 ;  /* 0x0000000800097824 */ /* 0x001fe200078e0203 */
[----:B------:R-:W-:Y:S01]  /*fef0*/  SHF.L.U32 R4, R7, 0x1f, RZ ;  /* 0x0000001f07047819 */ /* 0x000fe200000006ff */
[----:B-1----:R-:W-:Y:S06]  /*ff00*/  @!P0 BRA `(.L_x_317) ;  /* 0x0000000400248947 */ /* 0x002fec0003800000 */
.L_x_331:
[----:B------:R-:W1:Y:S01]  /*ff10*/  SYNCS.PHASECHK.TRANS64.TRYWAIT P0, [R9+URZ], R4 ;  /* 0x00000004090075a7 */ /* 0x000e62000800017f */
[----:B------:R-:W-:-:S05]  /*ff20*/  VIADD R0, R0, 0x1 ;  /* 0x0000000100007836 */ /* 0x000fca0000000000 */
[----:B------:R-:W-:-:S04]  /*ff30*/  ISETP.NE.AND P1, PT, R0, 0x5, PT ;  /* 0x000000050000780c */ /* 0x000fc80003f25270 */
[----:B------:R-:W-:Y:S02]  /*ff40*/  SEL R2, RZ, 0x1, P1 ;  /* 0x00000001ff027807 */ /* 0x000fe40000800000 */
[----:B------:R-:W-:Y:S02]  /*ff50*/  SEL R0, R0, RZ, P1 ;  /* 0x000000ff00007207 */ /* 0x000fe40000800000 */
[----:B------:R-:W-:Y:S01]  /*ff60*/  LOP3.LUT R2, R7, R2, RZ, 0x3c, !PT ;  /* 0x0000000207027212 */ /* 0x000fe200078e3cff */
[----:B-1----:R-:W-:Y:S06]  /*ff70*/  @!P0 BRA `(.L_x_318) ;  /* 0x00000004001c8947 */ /* 0x002fec0003800000 */
.L_x_332:
[----:B------:R-:W-:Y:S01]  /*ff80*/  IMAD R3, R0, 0x8, R3 ;  /* 0x0000000800037824 */ /* 0x000fe200078e0203 */
[----:B------:R-:W-:-:S07]  /*ff90*/  SHF.L.U32 R0, R2, 0x1f, RZ ;  /* 0x0000001f02007819 */ /* 0x000fce00000006ff */
.L_x_319:
[----:B--2---:R2:W3:Y:S02]  /*ffa0*/  SYNCS.PHASECHK.TRANS64.TRYWAIT P0, [R3+URZ], R0 ;  /* 0x00000000030075a7 */ /* 0x0044e4000800017f */
[----:B---3--:R-:W-:Y:S05]  /*ffb0*/  @!P0 NANOSLEEP.SYNCS 0x989680 ;  /* 0x009896800000895d */ /* 0x008fea0003900000 */
[----:B------:R-:W3:Y:S02]  /*ffc0*/  @!P0 SYNCS.PHASECHK.TRANS64 P0, [R3+URZ], R0 ;  /* 0x00000000030085a7 */ /* 0x000ee4000800007f */
[----:B---3--:R-:W-:Y:S05]  /*ffd0*/  @!P0 BRA `(.L_x_319) ;  /* 0xfffffffc00f08947 */ /* 0x008fea000383ffff */
.L_x_313:
[----:B------:R-:W-:Y:S05]  /*ffe0*/  BSYNC B0 ;  /* 0x0000000000007941 */ /* 0x000fea0003800000 */
.L_x_312:
[----:B------:R-:W-:Y:S05]  /*fff0*/  EXIT ;  /* 0x000000000000794d */ /* 0x000fea0003800000 */
.L_x_15:
[----:B--2---:R-:W-:-:S04]  /*10000*/  IMAD.U32 R3, RZ, RZ, UR18 ;  /* 0x00000012ff037e24 */ /* 0x004fc8000f8e00ff */
[----:B------:R2:W3:Y:S03]  /*10010*/  SYNCS.PHASECHK.TRANS64.TRYWAIT P0, [R3+URZ+-0x8], R0 ;  /* 0xfffff800030075a7 */ /* 0x0004e6000800017f */
[----:B---3--:R-:W-:Y:S05]  /*10020*/  @!P0 NANOSLEEP.SYNCS 0x989680 ;  /* 0x009896800000895d */ /* 0x008fea0003900000 */
[----:B------:R-:W3:Y:S02]  /*10030*/  @!P0 SYNCS.PHASECHK.TRANS64 P0, [R3+URZ+-0x8], R0 ;  /* 0xfffff800030085a7 */ /* 0x000ee4000800007f */
[----:B---3--:R-:W-:Y:S05]  /*10040*/  @!P0 BRA `(.L_x_15) ;  /* 0xfffffffc00ec8947 */ /* 0x008fea000383ffff */
[----:B------:R-:W-:Y:S05]  /*10050*/  BRA `(.L_x_320) ;  /* 0xffffff1400687947 */ /* 0x000fea000383ffff */
.L_x_20:
[----:B-1----:R-:W-:-:S04]  /*10060*/  IMAD.U32 R3, RZ, RZ, UR6 ;  /* 0x00000006ff037e24 */ /* 0x002fc8000f8e00ff */
[----:B------:R1:W2:Y:S03]  /*10070*/  SYNCS.PHASECHK.TRANS64.TRYWAIT P0, [R3+URZ], R0 ;  /* 0x00000000030075a7 */ /* 0x0002a6000800017f */
[----:B--2---:R-:W-:Y:S05]  /*10080*/  @!P0 NANOSLEEP.SYNCS 0x989680 ;  /* 0x009896800000895d */ /* 0x004fea0003900000 */
[----:B------:R-:W2:Y:S02]  /*10090*/  @!P0 SYNCS.PHASECHK.TRANS64 P0, [R3+URZ], R0 ;  /* 0x00000000030085a7 */ /* 0x000ea4000800007f */
[----:B--2---:R-:W-:Y:S05]  /*100a0*/  @!P0 BRA `(.L_x_20) ;  /* 0xfffffffc00ec8947 */ /* 0x004fea000383ffff */
[----:B------:R-:W-:Y:S05]  /*100b0*/  BRA `(.L_x_19) ;  /* 0xffffff1c00d07947 */ /* 0x000fea000383ffff */
.L_x_26:
[----:B-----5:R2:W-:Y:S02]  /*100c0*/  STL [R1+0x98], R0 ;  /* 0x0000980001007387 */ /* 0x0205e40000100800 */
[----:B--2---:R-:W-:-:S04]  /*100d0*/  IMAD.U32 R0, RZ, RZ, UR9 ;  /* 0x00000009ff007e24 */ /* 0x004fc8000f8e00ff */
[----:B------:R2:W3:Y:S03]  /*100e0*/  SYNCS.PHASECHK.TRANS64.TRYWAIT P0, [R0+URZ], R229 ;  /* 0x000000e5000075a7 */ /* 0x0004e6000800017f */
[----:B---3--:R-:W-:Y:S05]  /*100f0*/  @!P0 NANOSLEEP.SYNCS 0x989680 ;  /* 0x009896800000895d */ /* 0x008fea0003900000 */
[----:B------:R2:W3:Y:S02]  /*10100*/  @!P0 SYNCS.PHASECHK.TRANS64 P0, [R0+URZ], R229 ;  /* 0x000000e5000085a7 */ /* 0x0004e4000800007f */
[----:B--2---:R2:W5:Y:S02]  /*10110*/  LDL.LU R0, [R1+0x98] ;  /* 0x0000980001007983 */ /* 0x0045640000300800 */
[----:B--23--:R-:W-:Y:S05]  /*10120*/  @!P0 BRA `(.L_x_26) ;  /* 0xfffffffc00e48947 */ /* 0x00cfea000383ffff */
[----:B------:R-:W-:Y:S05]  /*10130*/  BRA `(.L_x_25) ;  /* 0xffffff3000687947 */ /* 0x000fea000383ffff */
.L_x_34:
[----:B-1----:R-:W-:-:S04]  /*10140*/  IMAD.U32 R25, RZ, RZ, UR18 ;  /* 0x00000012ff197e24 */ /* 0x002fc8000f8e00ff */
[----:B------:R1:W3:Y:S03]  /*10150*/  SYNCS.PHASECHK.TRANS64.TRYWAIT P0, [R25+URZ+0x8], R24 ;  /* 0x00000818190075a7 */ /* 0x0002e6000800017f */
[----:B---3--:R-:W-:Y:S05]  /*10160*/  @!P0 NANOSLEEP.SYNCS 0x989680 ;  /* 0x009896800000895d */ /* 0x008fea0003900000 */
[----:B------:R-:W3:Y:S02]  /*10170*/  @!P0 SYNCS.PHASECHK.TRANS64 P0, [R25+URZ+0x8], R24 ;  /* 0x00000818190085a7 */ /* 0x000ee4000800007f */
[----:B---3--:R-:W-:Y:S05]  /*10180*/  @!P0 BRA `(.L_x_34) ;  /* 0xfffffffc00ec8947 */ /* 0x008fea000383ffff */
[----:B------:R-:W-:Y:S05]  /*10190*/  BRA `(.L_x_321) ;  /* 0xffffff5400487947 */ /* 0x000fea000383ffff */
.L_x_299:
[----:B------:R-:W-:Y:S01]  /*101a0*/  BSSY B1, `(.L_x_322) ;  /* 0x0000006000017945 */ /* 0x000fe20003800000 */
[----:B------:R-:W-:-:S07]  /*101b0*/  IMAD.MOV.U32 R2, RZ, RZ, -0x1 ;  /* 0xffffffffff027424 */ /* 0x000fce00078e00ff */
[----:B------:R-:W-:Y:S05]  /*101c0*/  WARPSYNC.COLLECTIVE R2, `(.L_x_323) ;  /* 0x00000000020c7348 */ /* 0x000fea0003c00000 */
[----:B------:R-:W-:Y:S02]  /*101d0*/  ELECT P1, UR62, PT ;  /* 0x00000000003e782f */ /* 0x000fe40003820000 */
[----:B------:R-:W-:Y:S01]  /*101e0*/  MOV R2, UR62 ;  /* 0x0000003e00027c02 */ /* 0x000fe20008000f00 */
[----:B------:R-:W-:Y:S10]  /*101f0*/  ENDCOLLECTIVE ;  /* 0x000000000000791b */ /* 0x000ff40003800000 */
.L_x_323:
[----:B------:R-:W-:Y:S05]  /*10200*/  BSYNC B1 ;  /* 0x0000000000017941 */ /* 0x000fea0003800000 */
.L_x_322:
[----:B------:R-:W-:Y:S05]  /*10210*/  BRA `(.L_x_324) ;  /* 0xffffffec00a47947 */ /* 0x000fea000383ffff */
.L_x_302:
[----:B-1----:R1:W2:Y:S02]  /*10220*/  SYNCS.PHASECHK.TRANS64.TRYWAIT P1, [R11+URZ+0x28], R4 ;  /* 0x000028040b0075a7 */ /* 0x0022a4000802017f */
[----:B--2---:R-:W-:Y:S05]  /*10230*/  @!P1 NANOSLEEP.SYNCS 0x989680 ;  /* 0x009896800000995d */ /* 0x004fea0003900000 */
[----:B------:R-:W2:Y:S02]  /*10240*/  @!P1 SYNCS.PHASECHK.TRANS64 P1, [R11+URZ+0x28], R4 ;  /* 0x000028040b0095a7 */ /* 0x000ea4000802007f */
[----:B--2---:R-:W-:Y:S05]  /*10250*/  @!P1 BRA `(.L_x_302) ;  /* 0xfffffffc00f09947 */ /* 0x004fea000383ffff */
[----:B------:R-:W-:Y:S05]  /*10260*/  BRA `(.L_x_325) ;  /* 0xffffffec00e07947 */ /* 0x000fea000383ffff */
.L_x_311:
[----:B------:R-:W-:Y:S01]  /*10270*/  BSSY B0, `(.L_x_326) ;  /* 0x0000006000007945 */ /* 0x000fe20003800000 */
[----:B------:R-:W-:-:S07]  /*10280*/  IMAD.MOV.U32 R2, RZ, RZ, -0x1 ;  /* 0xffffffffff027424 */ /* 0x000fce00078e00ff */
[----:B01----:R-:W-:Y:S05]  /*10290*/  WARPSYNC.COLLECTIVE R2, `(.L_x_327) ;  /* 0x00000000020c7348 */ /* 0x003fea0003c00000 */
[----:B------:R-:W-:Y:S02]  /*102a0*/  ELECT P1, UR62, PT ;  /* 0x00000000003e782f */ /* 0x000fe40003820000 */
[----:B------:R-:W-:Y:S01]  /*102b0*/  MOV R2, UR62 ;  /* 0x0000003e00027c02 */ /* 0x000fe20008000f00 */
[----:B01----:R-:W-:Y:S10]  /*102c0*/  ENDCOLLECTIVE ;  /* 0x000000000000791b */ /* 0x003ff40003800000 */
.L_x_327:
[----:B------:R-:W-:Y:S05]  /*102d0*/  BSYNC B0 ;  /* 0x0000000000007941 */ /* 0x000fea0003800000 */
.L_x_326:
[----:B------:R-:W-:Y:S01]  /*102e0*/  PLOP3.LUT P0, PT, P1, PT, PT, 0x80, 0x0 ;  /* 0x000000000000781c */ /* 0x000fe20000f0f070 */
[----:B------:R-:W-:-:S12]  /*102f0*/  BRA `(.L_x_328) ;  /* 0xfffffff800647947 */ /* 0x000fd8000383ffff */
.L_x_315:
[----:B0-----:R0:W1:Y:S02]  /*10300*/  SYNCS.PHASECHK.TRANS64.TRYWAIT P0, [R7+URZ], R2 ;  /* 0x00000002070075a7 */ /* 0x001064000800017f */
[----:B-1----:R-:W-:Y:S05]  /*10310*/  @!P0 NANOSLEEP.SYNCS 0x989680 ;  /* 0x009896800000895d */ /* 0x002fea0003900000 */
[----:B------:R-:W1:Y:S02]  /*10320*/  @!P0 SYNCS.PHASECHK.TRANS64 P0, [R7+URZ], R2 ;  /* 0x00000002070085a7 */ /* 0x000e64000800007f */
[----:B-1----:R-:W-:Y:S05]  /*10330*/  @!P0 BRA `(.L_x_315) ;  /* 0xfffffffc00f08947 */ /* 0x002fea000383ffff */
[----:B------:R-:W-:Y:S05]  /*10340*/  BRA `(.L_x_329) ;  /* 0xfffffff800a87947 */ /* 0x000fea000383ffff */
.L_x_316:
[----:B0-----:R0:W1:Y:S02]  /*10350*/  SYNCS.PHASECHK.TRANS64.TRYWAIT P0, [R9+URZ], R4 ;  /* 0x00000004090075a7 */ /* 0x001064000800017f */
[----:B-1----:R-:W-:Y:S05]  /*10360*/  @!P0 NANOSLEEP.SYNCS 0x989680 ;  /* 0x009896800000895d */ /* 0x002fea0003900000 */
[----:B------:R-:W1:Y:S02]  /*10370*/  @!P0 SYNCS.PHASECHK.TRANS64 P0, [R9+URZ], R4 ;  /* 0x00000004090085a7 */ /* 0x000e64000800007f */
[----:B-1----:R-:W-:Y:S05]  /*10380*/  @!P0 BRA `(.L_x_316) ;  /* 0xfffffffc00f08947 */ /* 0x002fea000383ffff */
[----:B------:R-:W-:Y:S05]  /*10390*/  BRA `(.L_x_330) ;  /* 0xfffffff800b87947 */ /* 0x000fea000383ffff */
.L_x_317:
[----:B0-----:R0:W1:Y:S02]  /*103a0*/  SYNCS.PHASECHK.TRANS64.TRYWAIT P0, [R6+URZ], R5 ;  /* 0x00000005060075a7 */ /* 0x001064000800017f */
[----:B-1----:R-:W-:Y:S05]  /*103b0*/  @!P0 NANOSLEEP.SYNCS 0x989680 ;  /* 0x009896800000895d */ /* 0x002fea0003900000 */
[----:B------:R-:W1:Y:S02]  /*103c0*/  @!P0 SYNCS.PHASECHK.TRANS64 P0, [R6+URZ], R5 ;  /* 0x00000005060085a7 */ /* 0x000e64000800007f */
[----:B-1----:R-:W-:Y:S05]  /*103d0*/  @!P0 BRA `(.L_x_317) ;  /* 0xfffffffc00f08947 */ /* 0x002fea000383ffff */
[----:B------:R-:W-:Y:S05]  /*103e0*/  BRA `(.L_x_331) ;  /* 0xfffffff800c87947 */ /* 0x000fea000383ffff */
.L_x_318:
[----:B-1----:R1:W2:Y:S02]  /*103f0*/  SYNCS.PHASECHK.TRANS64.TRYWAIT P0, [R9+URZ], R4 ;  /* 0x00000004090075a7 */ /* 0x0022a4000800017f */
[----:B--2---:R-:W-:Y:S05]  /*10400*/  @!P0 NANOSLEEP.SYNCS 0x989680 ;  /* 0x009896800000895d */ /* 0x004fea0003900000 */
[----:B------:R-:W2:Y:S02]  /*10410*/  @!P0 SYNCS.PHASECHK.TRANS64 P0, [R9+URZ], R4 ;  /* 0x00000004090085a7 */ /* 0x000ea4000800007f */
[----:B--2---:R-:W-:Y:S05]  /*10420*/  @!P0 BRA `(.L_x_318) ;  /* 0xfffffffc00f08947 */ /* 0x004fea000383ffff */
[----:B------:R-:W-:Y:S05]  /*10430*/  BRA `(.L_x_332) ;  /* 0xfffffff800d07947 */ /* 0x000fea000383ffff */
.L_x_333:
[----:B------:R-:W-:-:S00]  /*10440*/  BRA `(.L_x_333) ;  /* 0xfffffffc00fc7947 */ /* 0x000fc0000383ffff */
[----:B------:R-:W-:-:S00]  /*10450*/  NOP ;  /* 0x0000000000007918 */ /* 0x000fc00000000000 */
        /* <DEDUP_REMOVED lines=10> */
.L_x_334:


//--------------------- .nv.shared._ZN7cutlass13device_kernelINS_4gemm6kernel13GemmUniversalIN4cute5tupleIJiiiiEEENS1_10collective13CollectiveMmaINS1_37MainloopSm90TmaGmmaWarpSpecializedFP8ILi5ENS5_IJNS4_1CILi1EEESB_SB_EEENS1_32KernelTmaWarpSpecializedPingpongEEENS5_IJNSA_ILi64EEENSA_ILi256EEENSA_ILi128EEEEEENS_12float_e4m3_tENS5_IJlSB_lEEENS_12float_e5m2_tESK_NS4_8TiledMMAINS4_8MMA_AtomIJNS4_4SM904GMMA31MMA_64x256x32_F32E4M3E5M2_SS_TNILNSP_7ScaleInE1ELSR_1EEEEEENS4_6LayoutISC_NS5_IJNSA_ILi0EEESV_SV_EEEEENS5_IJNS4_10UnderscoreESY_SY_EEEEENS4_13SM90_TMA_LOADENS4_14ComposedLayoutINS4_7SwizzleILi3ELi4ELi3EEENS4_18smem_ptr_flag_bitsILi8EEENSU_INS5_IJNSA_ILi8EEESH_EEENS5_IJSH_SB_EEEEEEEvNS4_8identityES11_S1B_vS1C_EENS_8epilogue10collective6detail29Sm90TmaWarpSpecializedAdapterINS1F_15DefaultEpilogueISJ_SK_SK_NS1E_6thread17LinearCombinationISJ_Li1EffLNS1J_9ScaleType4KindE0ELNS_15FloatRoundStyleE2ESJ_EENS1_15EpilogueDefaultEEEEEvvEEEEvNT_6ParamsE --------------------------
	.section	.nv.shared._ZN7cutlass13device_kernelINS_4gemm6kernel13GemmUniversalIN4cute5tupleIJiiiiEEENS1_10collective13CollectiveMmaINS1_37MainloopSm90TmaGmmaWarpSpecializedFP8ILi5ENS5_IJNS4_1CILi1EEESB_SB_EEENS1_32KernelTmaWarpSpecializedPingpongEEENS5_IJNSA_ILi64EEENSA_ILi256EEENSA_ILi128EEEEEENS_12float_e4m3_tENS5_IJlSB_lEEENS_12float_e5m2_tESK_NS4_8TiledMMAINS4_8MMA_AtomIJNS4_4SM904GMMA31MMA_64x256x32_F32E4M3E5M2_SS_TNILNSP_7ScaleInE1ELSR_1EEEEEENS4_6LayoutISC_NS5_IJNSA_ILi0EEESV_SV_EEEEENS5_IJNS4_10UnderscoreESY_SY_EEEEENS4_13SM90_TMA_LOADENS4_14ComposedLayoutINS4_7SwizzleILi3ELi4ELi3EEENS4_18smem_ptr_flag_bitsILi8EEENSU_INS5_IJNSA_ILi8EEESH_EEENS5_IJSH_SB_EEEEEEEvNS4_8identityES11_S1B_vS1C_EENS_8epilogue10collective6detail29Sm90TmaWarpSpecializedAdapterINS1F_15DefaultEpilogueISJ_SK_SK_NS1E_6thread17LinearCombinationISJ_Li1EffLNS1J_9ScaleType4KindE0ELNS_15FloatRoundStyleE2ESJ_EENS1_15EpilogueDefaultEEEEEvvEEEEvNT_6ParamsE,"aw",@nobits
	.sectionflags	@""
	.align	16
	.zero		1024


//--------------------- .nv.shared.reserved.0     --------------------------
	.section	.nv.shared.reserved.0,"aw",@nobits
	.weak		__nv_reservedSMEM_offset_0_alias
	.size		__nv_reservedSMEM_offset_0_alias, 0, 0
	.other		__nv_reservedSMEM_offset_0_alias,@"STO_CUDA_RESERVED_SHARED STV_DEFAULT"
__nv_reservedSMEM_offset_0_alias:
	.zero		0


//--------------------- .nv.global                --------------------------
	.section	.nv.global,"aw",@nobits
.nv.global:
	.type		_ZN40_INTERNAL_e944566e_4_k_cu_5b208b3c_261374cute1_E,@object
	.size		_ZN40_INTERNAL_e944566e_4_k_cu_5b208b3c_261374cute1_E,(_ZN40_INTERNAL_e944566e_4_k_cu_5b208b3c_261374cuda3std3__45__cpo6cbeginE - _ZN40_INTERNAL_e944566e_4_k_cu_5b208b3c_261374cute1_E)
_ZN40_INTERNAL_e944566e_4_k_cu_5b208b3c_261374cute1_E:
	.zero		1
	.type		_ZN40_INTERNAL_e944566e_4_k_cu_5b208b3c_261374cuda3std3__45__cpo6cbeginE,@object
	.size		_ZN40_INTERNAL_e944566e_4_k_cu_5b208b3c_261374cuda3std3__45__cpo6cbeginE,(_ZN40_INTERNAL_e944566e_4_k_cu_5b208b3c_261374cuda3std3__48in_placeE - _ZN40_INTERNAL_e944566e_4_k_cu_5b208b3c_261374cuda3std3__45__cpo6cbeginE)
_ZN40_INTERNAL_e944566e_4_k_cu_5b208b3c_261374cuda3std3__45__cpo6cbeginE:
	.zero		1
	.type		_ZN40_INTERNAL_e944566e_4_k_cu_5b208b3c_261374cuda3std3__48in_placeE,@object
	.size		_ZN40_INTERNAL_e944566e_4_k_cu_5b208b3c_261374cuda3std3__48in_placeE,(_ZN40_INTERNAL_e944566e_4_k_cu_5b208b3c_261374cuda3std6ranges3__45__cpo9iter_moveE - _ZN40_INTERNAL_e944566e_4_k_cu_5b208b3c_261374cuda3std3__48in_placeE)
_ZN40_INTERNAL_e944566e_4_k_cu_5b208b3c_261374cuda3std3__48in_placeE:
	.zero		1
	.type		_ZN40_INTERNAL_e944566e_4_k_cu_5b208b3c_261374cuda3std6ranges3__45__cpo9iter_moveE,@object
	.size		_ZN40_INTERNAL_e944566e_4_k_cu_5b208b3c_261374cuda3std6ranges3__45__cpo9iter_moveE,(_ZN40_INTERNAL_e944566e_4_k_cu_5b208b3c_261374cuda3std3__45__cpo5beginE - _ZN40_INTERNAL_e944566e_4_k_cu_5b208b3c_261374cuda3std6ranges3__45__cpo9iter_moveE)
_ZN40_INTERNAL_e944566e_4_k_cu_5b208b3c_261374cuda3std6ranges3__45__cpo9iter_moveE:
	.zero		1
	.type		_ZN40_INTERNAL_e944566e_4_k_cu_5b208b3c_261374cuda3std3__45__cpo5beginE,@object
	.size		_ZN40_INTERNAL_e944566e_4_k_cu_5b208b3c_261374cuda3std3__45__cpo5beginE,(_ZN40_INTERNAL_e944566e_4_k_cu_5b208b3c_261374cuda3std3__442_GLOBAL__N__e944566e_4_k_cu_5b208b3c_261376ignoreE - _ZN40_INTERNAL_e944566e_4_k_cu_5b208b3c_261374cuda3std3__45__cpo5beginE)
_ZN40_INTERNAL_e944566e_4_k_cu_5b208b3c_261374cuda3std3__45__cpo5beginE:
	.zero		1
	.type		_ZN40_INTERNAL_e944566e_4_k_cu_5b208b3c_261374cuda3std3__442_GLOBAL__N__e944566e_4_k_cu_5b208b3c_261376ignoreE,@object
	.size		_ZN40_INTERNAL_e944566e_4_k_cu_5b208b3c_261374cuda3std3__442_GLOBAL__N__e944566e_4_k_cu_5b208b3c_261376ignoreE,(_ZN40_INTERNAL_e944566e_4_k_cu_5b208b3c_261374cute7productE - _ZN40_INTERNAL_e944566e_4_k_cu_5b208b3c_261374cuda3std3__442_GLOBAL__N__e944566e_4_k_cu_5b208b3c_261376ignoreE)
_ZN40_INTERNAL_e944566e_4_k_cu_5b208b3c_261374cuda3std3__442_GLOBAL__N__e944566e_4_k_cu_5b208b3c_261376ignoreE:
	.zero		1
	.type		_ZN40_INTERNAL_e944566e_4_k_cu_5b208b3c_261374cute7productE,@object
	.size		_ZN40_INTERNAL_e944566e_4_k_cu_5b208b3c_261374cute7productE,(_ZN40_INTERNAL_e944566e_4_k_cu_5b208b3c_261374cuda3std3__45__cpo3endE - _ZN40_INTERNAL_e944566e_4_k_cu_5b208b3c_261374cute7productE)
_ZN40_INTERNAL_e944566e_4_k_cu_5b208b3c_261374cute7productE:
	.zero		1
	.type		_ZN40_INTERNAL_e944566e_4_k_cu_5b208b3c_261374cuda3std3__45__cpo3endE,@object
	.size		_ZN40_INTERNAL_e944566e_4_k_cu_5b208b3c_261374cuda3std3__45__cpo3endE,(_ZN40_INTERNAL_e944566e_4_k_cu_5b208b3c_261374cuda3std3__419piecewise_constructE - _ZN40_INTERNAL_e944566e_4_k_cu_5b208b3c_261374cuda3std3__45__cpo3endE)
_ZN40_INTERNAL_e944566e_4_k_cu_5b208b3c_261374cuda3std3__45__cpo3endE:
	.zero		1
	.type		_ZN40_INTERNAL_e944566e_4_k_cu_5b208b3c_261374cuda3std3__419piecewise_constructE,@object
	.size		_ZN40_INTERNAL_e944566e_4_k_cu_5b208b3c_261374cuda3std3__419piecewise_constructE,(_ZN40_INTERNAL_e944566e_4_k_cu_5b208b3c_261374cuda3std3__45__cpo4cendE - _ZN40_INTERNAL_e944566e_4_k_cu_5b208b3c_261374cuda3std3__419piecewise_constructE)
_ZN40_INTERNAL_e944566e_4_k_cu_5b208b3c_261374cuda3std3__419piecewise_constructE:
	.zero		1
	.type		_ZN40_INTERNAL_e944566e_4_k_cu_5b208b3c_261374cuda3std3__45__cpo4cendE,@object
	.size		_ZN40_INTERNAL_e944566e_4_k_cu_5b208b3c_261374cuda3std3__45__cpo4cendE,(_ZN40_INTERNAL_e944566e_4_k_cu_5b208b3c_261374cuda3std6ranges3__45__cpo4swapE - _ZN40_INTERNAL_e944566e_4_k_cu_5b208b3c_261374cuda3std3__45__cpo4cendE)
_ZN40_INTERNAL_e944566e_4_k_cu_5b208b3c_261374cuda3std3__45__cpo4cendE:
	.zero		1
	.type		_ZN40_INTERNAL_e944566e_4_k_cu_5b208b3c_261374cuda3std6ranges3__45__cpo4swapE,@object
	.size		_ZN40_INTERNAL_e944566e_4_k_cu_5b208b3c_261374cuda3std6ranges3__45__cpo4swapE,(.L_7 - _ZN40_INTERNAL_e944566e_4_k_cu_5b208b3c_261374cuda3std6ranges3__45__cpo4swapE)
_ZN40_INTERNAL_e944566e_4_k_cu_5b208b3c_261374cuda3std6ranges3__45__cpo4swapE:
	.zero		1
.L_7:


//--------------------- .nv.constant0._ZN7cutlass13device_kernelINS_4gemm6kernel13GemmUniversalIN4cute5tupleIJiiiiEEENS1_10collective13CollectiveMmaINS1_37MainloopSm90TmaGmmaWarpSpecializedFP8ILi5ENS5_IJNS4_1CILi1EEESB_SB_EEENS1_32KernelTmaWarpSpecializedPingpongEEENS5_IJNSA_ILi64EEENSA_ILi256EEENSA_ILi128EEEEEENS_12float_e4m3_tENS5_IJlSB_lEEENS_12float_e5m2_tESK_NS4_8TiledMMAINS4_8MMA_AtomIJNS4_4SM904GMMA31MMA_64x256x32_F32E4M3E5M2_SS_TNILNSP_7ScaleInE1ELSR_1EEEEEENS4_6LayoutISC_NS5_IJNSA_ILi0EEESV_SV_EEEEENS5_IJNS4_10UnderscoreESY_SY_EEEEENS4_13SM90_TMA_LOADENS4_14ComposedLayoutINS4_7SwizzleILi3ELi4ELi3EEENS4_18smem_ptr_flag_bitsILi8EEENSU_INS5_IJNSA_ILi8EEESH_EEENS5_IJSH_SB_EEEEEEEvNS4_8identityES11_S1B_vS1C_EENS_8epilogue10collective6detail29Sm90TmaWarpSpecializedAdapterINS1F_15DefaultEpilogueISJ_SK_SK_NS1E_6thread17LinearCombinationISJ_Li1EffLNS1J_9ScaleType4KindE0ELNS_15FloatRoundStyleE2ESJ_EENS1_15EpilogueDefaultEEEEEvvEEEEvNT_6ParamsE --------------------------
	.section	.nv.constant0._ZN7cutlass13device_kernelINS_4gemm6kernel13GemmUniversalIN4cute5tupleIJiiiiEEENS1_10collective13CollectiveMmaINS1_37MainloopSm90TmaGmmaWarpSpecializedFP8ILi5ENS5_IJNS4_1CILi1EEESB_SB_EEENS1_32KernelTmaWarpSpecializedPingpongEEENS5_IJNSA_ILi64EEENSA_ILi256EEENSA_ILi128EEEEEENS_12float_e4m3_tENS5_IJlSB_lEEENS_12float_e5m2_tESK_NS4_8TiledMMAINS4_8MMA_AtomIJNS4_4SM904GMMA31MMA_64x256x32_F32E4M3E5M2_SS_TNILNSP_7ScaleInE1ELSR_1EEEEEENS4_6LayoutISC_NS5_IJNSA_ILi0EEESV_SV_EEEEENS5_IJNS4_10UnderscoreESY_SY_EEEEENS4_13SM90_TMA_LOADENS4_14ComposedLayoutINS4_7SwizzleILi3ELi4ELi3EEENS4_18smem_ptr_flag_bitsILi8EEENSU_INS5_IJNSA_ILi8EEESH_EEENS5_IJSH_SB_EEEEEEEvNS4_8identityES11_S1B_vS1C_EENS_8epilogue10collective6detail29Sm90TmaWarpSpecializedAdapterINS1F_15DefaultEpilogueISJ_SK_SK_NS1E_6thread17LinearCombinationISJ_Li1EffLNS1J_9ScaleType4KindE0ELNS_15FloatRoundStyleE2ESJ_EENS1_15EpilogueDefaultEEEEEvvEEEEvNT_6ParamsE,"a",@progbits
	.sectionflags	@""
	.align	4
.nv.constant0._ZN7cutlass13device_kernelINS_4gemm6kernel13GemmUniversalIN4cute5tupleIJiiiiEEENS1_10collective13CollectiveMmaINS1_37MainloopSm90TmaGmmaWarpSpecializedFP8ILi5ENS5_IJNS4_1CILi1EEESB_SB_EEENS1_32KernelTmaWarpSpecializedPingpongEEENS5_IJNSA_ILi64EEENSA_ILi256EEENSA_ILi128EEEEEENS_12float_e4m3_tENS5_IJlSB_lEEENS_12float_e5m2_tESK_NS4_8TiledMMAINS4_8MMA_AtomIJNS4_4SM904GMMA31MMA_64x256x32_F32E4M3E5M2_SS_TNILNSP_7ScaleInE1ELSR_1EEEEEENS4_6LayoutISC_NS5_IJNSA_ILi0EEESV_SV_EEEEENS5_IJNS4_10UnderscoreESY_SY_EEEEENS4_13SM90_TMA_LOADENS4_14ComposedLayoutINS4_7SwizzleILi3ELi4ELi3EEENS4_18smem_ptr_flag_bitsILi8EEENSU_INS5_IJNSA_ILi8EEESH_EEENS5_IJSH_SB_EEEEEEEvNS4_8identityES11_S1B_vS1C_EENS_8epilogue10collective6detail29Sm90TmaWarpSpecializedAdapterINS1F_15DefaultEpilogueISJ_SK_SK_NS1E_6thread17LinearCombinationISJ_Li1EffLNS1J_9ScaleType4KindE0ELNS_15FloatRoundStyleE2ESJ_EENS1_15EpilogueDefaultEEEEEvvEEEEvNT_6ParamsE:
	.zero		1664


//--------------------- SYMBOLS --------------------------

	.type		.nv.reservedSmem.offset0,@object
	.size		.nv.reservedSmem.offset0,0x4
